//
// Generated by NVIDIA NVVM Compiler
//
// Compiler Build ID: CL-36424714
// Cuda compilation tools, release 13.0, V13.0.88
// Based on NVVM 20.0.0
//

.version 9.0
.target sm_100
.address_size 64

	// .globl	_Z12matmul_naivePKfS0_Pfiii
// _ZZ16matmul_optimizedPKfS0_PfiiiE6tile_a has been demoted
// _ZZ16matmul_optimizedPKfS0_PfiiiE6tile_b has been demoted
// _ZZ16matmul_coalescedPKfS0_PfiiiE6tile_a has been demoted
// _ZZ16matmul_coalescedPKfS0_PfiiiE6tile_b has been demoted
// _ZZ11matmul_fastPKfS0_PfiiiE6tile_a has been demoted
// _ZZ11matmul_fastPKfS0_PfiiiE6tile_b has been demoted

.visible .entry _Z12matmul_naivePKfS0_Pfiii(
	.param .u64 .ptr .align 1 _Z12matmul_naivePKfS0_Pfiii_param_0,
	.param .u64 .ptr .align 1 _Z12matmul_naivePKfS0_Pfiii_param_1,
	.param .u64 .ptr .align 1 _Z12matmul_naivePKfS0_Pfiii_param_2,
	.param .u32 _Z12matmul_naivePKfS0_Pfiii_param_3,
	.param .u32 _Z12matmul_naivePKfS0_Pfiii_param_4,
	.param .u32 _Z12matmul_naivePKfS0_Pfiii_param_5
)
{
	.reg .pred 	%p<13>;
	.reg .b32 	%r<41>;
	.reg .b32 	%f<68>;
	.reg .b64 	%rd<53>;

	ld.param.u64 	%rd7, [_Z12matmul_naivePKfS0_Pfiii_param_0];
	ld.param.u64 	%rd8, [_Z12matmul_naivePKfS0_Pfiii_param_1];
	ld.param.u64 	%rd6, [_Z12matmul_naivePKfS0_Pfiii_param_2];
	ld.param.u32 	%r20, [_Z12matmul_naivePKfS0_Pfiii_param_3];
	ld.param.u32 	%r18, [_Z12matmul_naivePKfS0_Pfiii_param_4];
	ld.param.u32 	%r19, [_Z12matmul_naivePKfS0_Pfiii_param_5];
	cvta.to.global.u64 	%rd1, %rd8;
	cvta.to.global.u64 	%rd2, %rd7;
	mov.u32 	%r21, %ctaid.y;
	mov.u32 	%r22, %ntid.y;
	mov.u32 	%r23, %tid.y;
	mad.lo.s32 	%r1, %r21, %r22, %r23;
	mov.u32 	%r24, %ctaid.x;
	mov.u32 	%r25, %ntid.x;
	mov.u32 	%r26, %tid.x;
	mad.lo.s32 	%r2, %r24, %r25, %r26;
	setp.ge.s32 	%p1, %r1, %r20;
	setp.ge.s32 	%p2, %r2, %r18;
	or.pred  	%p3, %p1, %p2;
	@%p3 bra 	$L__BB0_14;
	setp.lt.s32 	%p4, %r19, 1;
	mov.f32 	%f67, 0f00000000;
	@%p4 bra 	$L__BB0_13;
	mul.lo.s32 	%r3, %r19, %r1;
	and.b32  	%r4, %r19, 7;
	setp.lt.u32 	%p5, %r19, 8;
	mov.f32 	%f67, 0f00000000;
	mov.b32 	%r39, 0;
	@%p5 bra 	$L__BB0_5;
	and.b32  	%r39, %r19, 2147483640;
	neg.s32 	%r37, %r39;
	shl.b32 	%r7, %r18, 3;
	mul.wide.u32 	%rd9, %r3, 4;
	add.s64 	%rd10, %rd9, %rd2;
	add.s64 	%rd52, %rd10, 16;
	mov.f32 	%f67, 0f00000000;
	mul.wide.s32 	%rd13, %r18, 4;
	mov.u32 	%r36, %r2;
$L__BB0_4:
	.pragma "nounroll";
	ld.global.f32 	%f17, [%rd52+-16];
	mul.wide.s32 	%rd11, %r36, 4;
	add.s64 	%rd12, %rd1, %rd11;
	ld.global.f32 	%f18, [%rd12];
	fma.rn.f32 	%f19, %f17, %f18, %f67;
	ld.global.f32 	%f20, [%rd52+-12];
	add.s64 	%rd14, %rd12, %rd13;
	ld.global.f32 	%f21, [%rd14];
	fma.rn.f32 	%f22, %f20, %f21, %f19;
	ld.global.f32 	%f23, [%rd52+-8];
	add.s64 	%rd15, %rd14, %rd13;
	ld.global.f32 	%f24, [%rd15];
	fma.rn.f32 	%f25, %f23, %f24, %f22;
	ld.global.f32 	%f26, [%rd52+-4];
	add.s64 	%rd16, %rd15, %rd13;
	ld.global.f32 	%f27, [%rd16];
	fma.rn.f32 	%f28, %f26, %f27, %f25;
	ld.global.f32 	%f29, [%rd52];
	add.s64 	%rd17, %rd16, %rd13;
	ld.global.f32 	%f30, [%rd17];
	fma.rn.f32 	%f31, %f29, %f30, %f28;
	ld.global.f32 	%f32, [%rd52+4];
	add.s64 	%rd18, %rd17, %rd13;
	ld.global.f32 	%f33, [%rd18];
	fma.rn.f32 	%f34, %f32, %f33, %f31;
	ld.global.f32 	%f35, [%rd52+8];
	add.s64 	%rd19, %rd18, %rd13;
	ld.global.f32 	%f36, [%rd19];
	fma.rn.f32 	%f37, %f35, %f36, %f34;
	ld.global.f32 	%f38, [%rd52+12];
	add.s64 	%rd20, %rd19, %rd13;
	ld.global.f32 	%f39, [%rd20];
	fma.rn.f32 	%f67, %f38, %f39, %f37;
	add.s32 	%r37, %r37, 8;
	add.s32 	%r36, %r36, %r7;
	add.s64 	%rd52, %rd52, 32;
	setp.ne.s32 	%p6, %r37, 0;
	@%p6 bra 	$L__BB0_4;
$L__BB0_5:
	setp.eq.s32 	%p7, %r4, 0;
	@%p7 bra 	$L__BB0_13;
	and.b32  	%r13, %r19, 3;
	setp.lt.u32 	%p8, %r4, 4;
	@%p8 bra 	$L__BB0_8;
	add.s32 	%r28, %r39, %r3;
	mul.wide.u32 	%rd21, %r28, 4;
	add.s64 	%rd22, %rd2, %rd21;
	ld.global.f32 	%f41, [%rd22];
	mad.lo.s32 	%r29, %r39, %r18, %r2;
	mul.wide.s32 	%rd23, %r29, 4;
	add.s64 	%rd24, %rd1, %rd23;
	ld.global.f32 	%f42, [%rd24];
	fma.rn.f32 	%f43, %f41, %f42, %f67;
	cvt.u64.u32 	%rd25, %r3;
	cvt.u64.u32 	%rd26, %r39;
	add.s64 	%rd27, %rd26, %rd25;
	shl.b64 	%rd28, %rd27, 2;
	add.s64 	%rd29, %rd2, %rd28;
	ld.global.f32 	%f44, [%rd29+4];
	mul.wide.s32 	%rd30, %r18, 4;
	add.s64 	%rd31, %rd24, %rd30;
	ld.global.f32 	%f45, [%rd31];
	fma.rn.f32 	%f46, %f44, %f45, %f43;
	ld.global.f32 	%f47, [%rd29+8];
	add.s64 	%rd32, %rd31, %rd30;
	ld.global.f32 	%f48, [%rd32];
	fma.rn.f32 	%f49, %f47, %f48, %f46;
	ld.global.f32 	%f50, [%rd29+12];
	add.s64 	%rd33, %rd32, %rd30;
	ld.global.f32 	%f51, [%rd33];
	fma.rn.f32 	%f67, %f50, %f51, %f49;
	add.s32 	%r39, %r39, 4;
$L__BB0_8:
	setp.eq.s32 	%p9, %r13, 0;
	@%p9 bra 	$L__BB0_13;
	setp.eq.s32 	%p10, %r13, 1;
	@%p10 bra 	$L__BB0_11;
	add.s32 	%r30, %r39, %r3;
	mul.wide.u32 	%rd34, %r30, 4;
	add.s64 	%rd35, %rd2, %rd34;
	ld.global.f32 	%f53, [%rd35];
	mad.lo.s32 	%r31, %r39, %r18, %r2;
	mul.wide.s32 	%rd36, %r31, 4;
	add.s64 	%rd37, %rd1, %rd36;
	ld.global.f32 	%f54, [%rd37];
	fma.rn.f32 	%f55, %f53, %f54, %f67;
	cvt.u64.u32 	%rd38, %r3;
	cvt.u64.u32 	%rd39, %r39;
	add.s64 	%rd40, %rd39, %rd38;
	shl.b64 	%rd41, %rd40, 2;
	add.s64 	%rd42, %rd2, %rd41;
	ld.global.f32 	%f56, [%rd42+4];
	mul.wide.s32 	%rd43, %r18, 4;
	add.s64 	%rd44, %rd37, %rd43;
	ld.global.f32 	%f57, [%rd44];
	fma.rn.f32 	%f67, %f56, %f57, %f55;
	add.s32 	%r39, %r39, 2;
$L__BB0_11:
	and.b32  	%r32, %r19, 1;
	setp.eq.b32 	%p11, %r32, 1;
	not.pred 	%p12, %p11;
	@%p12 bra 	$L__BB0_13;
	add.s32 	%r33, %r39, %r3;
	mul.wide.u32 	%rd45, %r33, 4;
	add.s64 	%rd46, %rd2, %rd45;
	ld.global.f32 	%f58, [%rd46];
	mad.lo.s32 	%r34, %r39, %r18, %r2;
	mul.wide.s32 	%rd47, %r34, 4;
	add.s64 	%rd48, %rd1, %rd47;
	ld.global.f32 	%f59, [%rd48];
	fma.rn.f32 	%f67, %f58, %f59, %f67;
$L__BB0_13:
	mad.lo.s32 	%r35, %r18, %r1, %r2;
	cvta.to.global.u64 	%rd49, %rd6;
	mul.wide.s32 	%rd50, %r35, 4;
	add.s64 	%rd51, %rd49, %rd50;
	st.global.f32 	[%rd51], %f67;
$L__BB0_14:
	ret;

}
	// .globl	_Z16matmul_optimizedPKfS0_Pfiii
.visible .entry _Z16matmul_optimizedPKfS0_Pfiii(
	.param .u64 .ptr .align 1 _Z16matmul_optimizedPKfS0_Pfiii_param_0,
	.param .u64 .ptr .align 1 _Z16matmul_optimizedPKfS0_Pfiii_param_1,
	.param .u64 .ptr .align 1 _Z16matmul_optimizedPKfS0_Pfiii_param_2,
	.param .u32 _Z16matmul_optimizedPKfS0_Pfiii_param_3,
	.param .u32 _Z16matmul_optimizedPKfS0_Pfiii_param_4,
	.param .u32 _Z16matmul_optimizedPKfS0_Pfiii_param_5
)
{
	.reg .pred 	%p<12>;
	.reg .b32 	%r<42>;
	.reg .b32 	%f<63>;
	.reg .b64 	%rd<13>;
	// demoted variable
	.shared .align 4 .b8 _ZZ16matmul_optimizedPKfS0_PfiiiE6tile_a[1024];
	// demoted variable
	.shared .align 4 .b8 _ZZ16matmul_optimizedPKfS0_PfiiiE6tile_b[1024];
	ld.param.u64 	%rd3, [_Z16matmul_optimizedPKfS0_Pfiii_param_0];
	ld.param.u64 	%rd4, [_Z16matmul_optimizedPKfS0_Pfiii_param_1];
	ld.param.u64 	%rd5, [_Z16matmul_optimizedPKfS0_Pfiii_param_2];
	ld.param.u32 	%r23, [_Z16matmul_optimizedPKfS0_Pfiii_param_3];
	ld.param.u32 	%r24, [_Z16matmul_optimizedPKfS0_Pfiii_param_4];
	ld.param.u32 	%r25, [_Z16matmul_optimizedPKfS0_Pfiii_param_5];
	mov.u32 	%r26, %ctaid.y;
	mov.u32 	%r27, %ntid.y;
	mov.u32 	%r39, %tid.y;
	mad.lo.s32 	%r2, %r26, %r27, %r39;
	mov.u32 	%r28, %ctaid.x;
	mov.u32 	%r29, %ntid.x;
	mov.u32 	%r37, %tid.x;
	mad.lo.s32 	%r4, %r28, %r29, %r37;
	setp.lt.s32 	%p1, %r25, 1;
	mov.f32 	%f62, 0f00000000;
	@%p1 bra 	$L__BB1_7;
	add.s32 	%r30, %r25, 15;
	shr.u32 	%r31, %r30, 4;
	shl.b32 	%r32, %r39, 6;
	mov.u32 	%r33, _ZZ16matmul_optimizedPKfS0_PfiiiE6tile_a;
	add.s32 	%r5, %r33, %r32;
	shl.b32 	%r34, %r37, 2;
	add.s32 	%r6, %r5, %r34;
	mov.u32 	%r35, _ZZ16matmul_optimizedPKfS0_PfiiiE6tile_b;
	add.s32 	%r8, %r35, %r34;
	add.s32 	%r7, %r8, %r32;
	neg.s32 	%r41, %r31;
	mad.lo.s32 	%r40, %r39, %r24, %r4;
	shl.b32 	%r11, %r24, 4;
	mad.lo.s32 	%r38, %r25, %r2, %r37;
	cvta.to.global.u64 	%rd1, %rd3;
	cvta.to.global.u64 	%rd2, %rd4;
	mov.f32 	%f62, 0f00000000;
$L__BB1_2:
	setp.ge.s32 	%p2, %r2, %r23;
	setp.ge.u32 	%p3, %r37, %r25;
	mov.f32 	%f60, 0f00000000;
	or.pred  	%p4, %p2, %p3;
	@%p4 bra 	$L__BB1_4;
	mul.wide.u32 	%rd6, %r38, 4;
	add.s64 	%rd7, %rd1, %rd6;
	ld.global.f32 	%f60, [%rd7];
$L__BB1_4:
	setp.ge.s32 	%p5, %r4, %r24;
	st.shared.f32 	[%r6], %f60;
	setp.ge.u32 	%p6, %r39, %r25;
	mov.f32 	%f61, 0f00000000;
	or.pred  	%p7, %p5, %p6;
	@%p7 bra 	$L__BB1_6;
	mul.wide.u32 	%rd8, %r40, 4;
	add.s64 	%rd9, %rd2, %rd8;
	ld.global.f32 	%f61, [%rd9];
$L__BB1_6:
	st.shared.f32 	[%r7], %f61;
	bar.sync 	0;
	ld.shared.f32 	%f12, [%r5];
	ld.shared.f32 	%f13, [%r8];
	fma.rn.f32 	%f14, %f12, %f13, %f62;
	ld.shared.f32 	%f15, [%r5+4];
	ld.shared.f32 	%f16, [%r8+64];
	fma.rn.f32 	%f17, %f15, %f16, %f14;
	ld.shared.f32 	%f18, [%r5+8];
	ld.shared.f32 	%f19, [%r8+128];
	fma.rn.f32 	%f20, %f18, %f19, %f17;
	ld.shared.f32 	%f21, [%r5+12];
	ld.shared.f32 	%f22, [%r8+192];
	fma.rn.f32 	%f23, %f21, %f22, %f20;
	ld.shared.f32 	%f24, [%r5+16];
	ld.shared.f32 	%f25, [%r8+256];
	fma.rn.f32 	%f26, %f24, %f25, %f23;
	ld.shared.f32 	%f27, [%r5+20];
	ld.shared.f32 	%f28, [%r8+320];
	fma.rn.f32 	%f29, %f27, %f28, %f26;
	ld.shared.f32 	%f30, [%r5+24];
	ld.shared.f32 	%f31, [%r8+384];
	fma.rn.f32 	%f32, %f30, %f31, %f29;
	ld.shared.f32 	%f33, [%r5+28];
	ld.shared.f32 	%f34, [%r8+448];
	fma.rn.f32 	%f35, %f33, %f34, %f32;
	ld.shared.f32 	%f36, [%r5+32];
	ld.shared.f32 	%f37, [%r8+512];
	fma.rn.f32 	%f38, %f36, %f37, %f35;
	ld.shared.f32 	%f39, [%r5+36];
	ld.shared.f32 	%f40, [%r8+576];
	fma.rn.f32 	%f41, %f39, %f40, %f38;
	ld.shared.f32 	%f42, [%r5+40];
	ld.shared.f32 	%f43, [%r8+640];
	fma.rn.f32 	%f44, %f42, %f43, %f41;
	ld.shared.f32 	%f45, [%r5+44];
	ld.shared.f32 	%f46, [%r8+704];
	fma.rn.f32 	%f47, %f45, %f46, %f44;
	ld.shared.f32 	%f48, [%r5+48];
	ld.shared.f32 	%f49, [%r8+768];
	fma.rn.f32 	%f50, %f48, %f49, %f47;
	ld.shared.f32 	%f51, [%r5+52];
	ld.shared.f32 	%f52, [%r8+832];
	fma.rn.f32 	%f53, %f51, %f52, %f50;
	ld.shared.f32 	%f54, [%r5+56];
	ld.shared.f32 	%f55, [%r8+896];
	fma.rn.f32 	%f56, %f54, %f55, %f53;
	ld.shared.f32 	%f57, [%r5+60];
	ld.shared.f32 	%f58, [%r8+960];
	fma.rn.f32 	%f62, %f57, %f58, %f56;
	bar.sync 	0;
	add.s32 	%r41, %r41, 1;
	setp.ne.s32 	%p8, %r41, 0;
	add.s32 	%r40, %r40, %r11;
	add.s32 	%r39, %r39, 16;
	add.s32 	%r38, %r38, 16;
	add.s32 	%r37, %r37, 16;
	@%p8 bra 	$L__BB1_2;
$L__BB1_7:
	setp.ge.s32 	%p9, %r2, %r23;
	setp.ge.s32 	%p10, %r4, %r24;
	or.pred  	%p11, %p9, %p10;
	@%p11 bra 	$L__BB1_9;
	mad.lo.s32 	%r36, %r24, %r2, %r4;
	cvta.to.global.u64 	%rd10, %rd5;
	mul.wide.s32 	%rd11, %r36, 4;
	add.s64 	%rd12, %rd10, %rd11;
	st.global.f32 	[%rd12], %f62;
$L__BB1_9:
	ret;

}
	// .globl	_Z16matmul_coalescedPKfS0_Pfiii
.visible .entry _Z16matmul_coalescedPKfS0_Pfiii(
	.param .u64 .ptr .align 1 _Z16matmul_coalescedPKfS0_Pfiii_param_0,
	.param .u64 .ptr .align 1 _Z16matmul_coalescedPKfS0_Pfiii_param_1,
	.param .u64 .ptr .align 1 _Z16matmul_coalescedPKfS0_Pfiii_param_2,
	.param .u32 _Z16matmul_coalescedPKfS0_Pfiii_param_3,
	.param .u32 _Z16matmul_coalescedPKfS0_Pfiii_param_4,
	.param .u32 _Z16matmul_coalescedPKfS0_Pfiii_param_5
)
{
	.reg .pred 	%p<12>;
	.reg .b32 	%r<43>;
	.reg .b32 	%f<63>;
	.reg .b64 	%rd<13>;
	// demoted variable
	.shared .align 4 .b8 _ZZ16matmul_coalescedPKfS0_PfiiiE6tile_a[1088];
	// demoted variable
	.shared .align 4 .b8 _ZZ16matmul_coalescedPKfS0_PfiiiE6tile_b[1088];
	ld.param.u64 	%rd4, [_Z16matmul_coalescedPKfS0_Pfiii_param_0];
	ld.param.u64 	%rd5, [_Z16matmul_coalescedPKfS0_Pfiii_param_1];
	ld.param.u64 	%rd6, [_Z16matmul_coalescedPKfS0_Pfiii_param_2];
	ld.param.u32 	%r24, [_Z16matmul_coalescedPKfS0_Pfiii_param_3];
	ld.param.u32 	%r25, [_Z16matmul_coalescedPKfS0_Pfiii_param_4];
	ld.param.u32 	%r26, [_Z16matmul_coalescedPKfS0_Pfiii_param_5];
	mov.u32 	%r27, %ctaid.y;
	shl.b32 	%r28, %r27, 4;
	mov.u32 	%r40, %tid.y;
	add.s32 	%r2, %r28, %r40;
	mov.u32 	%r29, %ctaid.x;
	shl.b32 	%r3, %r29, 4;
	mov.u32 	%r38, %tid.x;
	add.s32 	%r5, %r3, %r38;
	setp.lt.s32 	%p1, %r26, 1;
	mov.f32 	%f62, 0f00000000;
	@%p1 bra 	$L__BB2_7;
	add.s32 	%r30, %r26, 15;
	shr.u32 	%r31, %r30, 4;
	mul.lo.s32 	%r32, %r40, 68;
	mov.u32 	%r33, _ZZ16matmul_coalescedPKfS0_PfiiiE6tile_a;
	add.s32 	%r6, %r33, %r32;
	shl.b32 	%r34, %r38, 2;
	add.s32 	%r7, %r6, %r34;
	mov.u32 	%r35, _ZZ16matmul_coalescedPKfS0_PfiiiE6tile_b;
	add.s32 	%r9, %r35, %r34;
	add.s32 	%r8, %r9, %r32;
	neg.s32 	%r42, %r31;
	mad.lo.s32 	%r36, %r40, %r25, %r38;
	add.s32 	%r41, %r36, %r3;
	shl.b32 	%r12, %r25, 4;
	mad.lo.s32 	%r39, %r26, %r2, %r38;
	cvta.to.global.u64 	%rd1, %rd4;
	cvta.to.global.u64 	%rd2, %rd5;
	mov.f32 	%f62, 0f00000000;
$L__BB2_2:
	setp.ge.s32 	%p2, %r2, %r24;
	mul.wide.s32 	%rd7, %r39, 4;
	add.s64 	%rd3, %rd1, %rd7;
	setp.ge.s32 	%p3, %r38, %r26;
	mov.f32 	%f60, 0f00000000;
	or.pred  	%p4, %p2, %p3;
	@%p4 bra 	$L__BB2_4;
	ld.global.f32 	%f60, [%rd3];
$L__BB2_4:
	setp.ge.s32 	%p5, %r5, %r25;
	st.shared.f32 	[%r7], %f60;
	setp.ge.s32 	%p6, %r40, %r26;
	mov.f32 	%f61, 0f00000000;
	or.pred  	%p7, %p5, %p6;
	@%p7 bra 	$L__BB2_6;
	mul.wide.s32 	%rd8, %r41, 4;
	add.s64 	%rd9, %rd2, %rd8;
	ld.global.f32 	%f61, [%rd9];
$L__BB2_6:
	st.shared.f32 	[%r8], %f61;
	bar.sync 	0;
	ld.shared.f32 	%f12, [%r6];
	ld.shared.f32 	%f13, [%r9];
	fma.rn.f32 	%f14, %f12, %f13, %f62;
	ld.shared.f32 	%f15, [%r6+4];
	ld.shared.f32 	%f16, [%r9+68];
	fma.rn.f32 	%f17, %f15, %f16, %f14;
	ld.shared.f32 	%f18, [%r6+8];
	ld.shared.f32 	%f19, [%r9+136];
	fma.rn.f32 	%f20, %f18, %f19, %f17;
	ld.shared.f32 	%f21, [%r6+12];
	ld.shared.f32 	%f22, [%r9+204];
	fma.rn.f32 	%f23, %f21, %f22, %f20;
	ld.shared.f32 	%f24, [%r6+16];
	ld.shared.f32 	%f25, [%r9+272];
	fma.rn.f32 	%f26, %f24, %f25, %f23;
	ld.shared.f32 	%f27, [%r6+20];
	ld.shared.f32 	%f28, [%r9+340];
	fma.rn.f32 	%f29, %f27, %f28, %f26;
	ld.shared.f32 	%f30, [%r6+24];
	ld.shared.f32 	%f31, [%r9+408];
	fma.rn.f32 	%f32, %f30, %f31, %f29;
	ld.shared.f32 	%f33, [%r6+28];
	ld.shared.f32 	%f34, [%r9+476];
	fma.rn.f32 	%f35, %f33, %f34, %f32;
	ld.shared.f32 	%f36, [%r6+32];
	ld.shared.f32 	%f37, [%r9+544];
	fma.rn.f32 	%f38, %f36, %f37, %f35;
	ld.shared.f32 	%f39, [%r6+36];
	ld.shared.f32 	%f40, [%r9+612];
	fma.rn.f32 	%f41, %f39, %f40, %f38;
	ld.shared.f32 	%f42, [%r6+40];
	ld.shared.f32 	%f43, [%r9+680];
	fma.rn.f32 	%f44, %f42, %f43, %f41;
	ld.shared.f32 	%f45, [%r6+44];
	ld.shared.f32 	%f46, [%r9+748];
	fma.rn.f32 	%f47, %f45, %f46, %f44;
	ld.shared.f32 	%f48, [%r6+48];
	ld.shared.f32 	%f49, [%r9+816];
	fma.rn.f32 	%f50, %f48, %f49, %f47;
	ld.shared.f32 	%f51, [%r6+52];
	ld.shared.f32 	%f52, [%r9+884];
	fma.rn.f32 	%f53, %f51, %f52, %f50;
	ld.shared.f32 	%f54, [%r6+56];
	ld.shared.f32 	%f55, [%r9+952];
	fma.rn.f32 	%f56, %f54, %f55, %f53;
	ld.shared.f32 	%f57, [%r6+60];
	ld.shared.f32 	%f58, [%r9+1020];
	fma.rn.f32 	%f62, %f57, %f58, %f56;
	bar.sync 	0;
	add.s32 	%r42, %r42, 1;
	setp.ne.s32 	%p8, %r42, 0;
	add.s32 	%r41, %r41, %r12;
	add.s32 	%r40, %r40, 16;
	add.s32 	%r39, %r39, 16;
	add.s32 	%r38, %r38, 16;
	@%p8 bra 	$L__BB2_2;
$L__BB2_7:
	setp.ge.s32 	%p9, %r2, %r24;
	setp.ge.s32 	%p10, %r5, %r25;
	or.pred  	%p11, %p9, %p10;
	@%p11 bra 	$L__BB2_9;
	mad.lo.s32 	%r37, %r25, %r2, %r5;
	cvta.to.global.u64 	%rd10, %rd6;
	mul.wide.s32 	%rd11, %r37, 4;
	add.s64 	%rd12, %rd10, %rd11;
	st.global.f32 	[%rd12], %f62;
$L__BB2_9:
	ret;

}
	// .globl	_Z11matmul_fastPKfS0_Pfiii
.visible .entry _Z11matmul_fastPKfS0_Pfiii(
	.param .u64 .ptr .align 1 _Z11matmul_fastPKfS0_Pfiii_param_0,
	.param .u64 .ptr .align 1 _Z11matmul_fastPKfS0_Pfiii_param_1,
	.param .u64 .ptr .align 1 _Z11matmul_fastPKfS0_Pfiii_param_2,
	.param .u32 _Z11matmul_fastPKfS0_Pfiii_param_3,
	.param .u32 _Z11matmul_fastPKfS0_Pfiii_param_4,
	.param .u32 _Z11matmul_fastPKfS0_Pfiii_param_5
)
{
	.reg .pred 	%p<75>;
	.reg .b32 	%r<133>;
	.reg .b32 	%f<483>;
	.reg .b64 	%rd<48>;
	// demoted variable
	.shared .align 4 .b8 _ZZ11matmul_fastPKfS0_PfiiiE6tile_a[4160];
	// demoted variable
	.shared .align 4 .b8 _ZZ11matmul_fastPKfS0_PfiiiE6tile_b[4160];
	ld.param.u64 	%rd9, [_Z11matmul_fastPKfS0_Pfiii_param_0];
	ld.param.u64 	%rd10, [_Z11matmul_fastPKfS0_Pfiii_param_1];
	ld.param.u64 	%rd11, [_Z11matmul_fastPKfS0_Pfiii_param_2];
	ld.param.u32 	%r71, [_Z11matmul_fastPKfS0_Pfiii_param_3];
	ld.param.u32 	%r72, [_Z11matmul_fastPKfS0_Pfiii_param_4];
	ld.param.u32 	%r73, [_Z11matmul_fastPKfS0_Pfiii_param_5];
	cvta.to.global.u64 	%rd1, %rd9;
	cvta.to.global.u64 	%rd2, %rd10;
	cvta.to.global.u64 	%rd3, %rd11;
	mov.u32 	%r1, %tid.x;
	mov.u32 	%r2, %tid.y;
	mov.u32 	%r74, %ctaid.y;
	shl.b32 	%r3, %r74, 6;
	mov.u32 	%r75, %ctaid.x;
	shl.b32 	%r4, %r75, 6;
	setp.lt.s32 	%p1, %r73, 1;
	mov.f32 	%f443, 0f00000000;
	mov.f32 	%f444, %f443;
	mov.f32 	%f445, %f443;
	mov.f32 	%f446, %f443;
	mov.f32 	%f447, %f443;
	mov.f32 	%f448, %f443;
	mov.f32 	%f449, %f443;
	mov.f32 	%f450, %f443;
	mov.f32 	%f451, %f443;
	mov.f32 	%f452, %f443;
	mov.f32 	%f453, %f443;
	mov.f32 	%f454, %f443;
	mov.f32 	%f455, %f443;
	mov.f32 	%f456, %f443;
	mov.f32 	%f457, %f443;
	mov.f32 	%f458, %f443;
	@%p1 bra 	$L__BB3_19;
	mov.u32 	%r77, %ntid.x;
	mad.lo.s32 	%r78, %r2, %r77, %r1;
	and.b32  	%r121, %r78, 15;
	mov.u32 	%r79, _ZZ11matmul_fastPKfS0_PfiiiE6tile_a;
	mad.lo.s32 	%r80, %r121, 260, %r79;
	and.b32  	%r81, %r78, 63;
	add.s32 	%r6, %r81, %r4;
	shl.b32 	%r82, %r78, 2;
	and.b32  	%r83, %r82, 252;
	mov.u32 	%r84, _ZZ11matmul_fastPKfS0_PfiiiE6tile_b;
	add.s32 	%r85, %r84, %r83;
	shr.u32 	%r86, %r78, 4;
	add.s32 	%r7, %r86, %r3;
	shl.b32 	%r87, %r86, 2;
	add.s32 	%r8, %r80, %r87;
	add.s32 	%r88, %r78, 256;
	shr.u32 	%r89, %r88, 4;
	add.s32 	%r9, %r89, %r3;
	shl.b32 	%r90, %r89, 2;
	add.s32 	%r10, %r80, %r90;
	add.s32 	%r91, %r78, 512;
	shr.u32 	%r92, %r91, 4;
	add.s32 	%r11, %r92, %r3;
	shl.b32 	%r93, %r92, 2;
	add.s32 	%r12, %r80, %r93;
	add.s32 	%r94, %r78, 768;
	shr.u32 	%r95, %r94, 4;
	add.s32 	%r13, %r95, %r3;
	shl.b32 	%r96, %r95, 2;
	add.s32 	%r14, %r80, %r96;
	shr.u32 	%r119, %r78, 6;
	mad.lo.s32 	%r16, %r119, 260, %r85;
	shr.u32 	%r126, %r88, 6;
	mad.lo.s32 	%r18, %r126, 260, %r85;
	shr.u32 	%r128, %r91, 6;
	mad.lo.s32 	%r20, %r128, 260, %r85;
	shr.u32 	%r130, %r94, 6;
	mad.lo.s32 	%r22, %r130, 260, %r85;
	mad.lo.s32 	%r97, %r72, %r130, %r4;
	add.s32 	%r131, %r97, %r81;
	mad.lo.s32 	%r98, %r72, %r128, %r4;
	add.s32 	%r129, %r98, %r81;
	mad.lo.s32 	%r99, %r72, %r126, %r4;
	add.s32 	%r127, %r99, %r81;
	mad.lo.s32 	%r125, %r13, %r73, %r121;
	mad.lo.s32 	%r124, %r11, %r73, %r121;
	mad.lo.s32 	%r123, %r9, %r73, %r121;
	mad.lo.s32 	%r122, %r7, %r73, %r121;
	mad.lo.s32 	%r100, %r72, %r119, %r4;
	add.s32 	%r120, %r100, %r81;
	mov.b32 	%r132, 0;
	mov.f32 	%f443, 0f00000000;
$L__BB3_2:
	setp.lt.s32 	%p2, %r7, %r71;
	setp.lt.s32 	%p3, %r121, %r73;
	and.pred  	%p4, %p2, %p3;
	mov.f32 	%f475, 0f00000000;
	@%p4 bra 	$L__BB3_3;
	bra.uni 	$L__BB3_4;
$L__BB3_3:
	mul.wide.u32 	%rd12, %r122, 4;
	add.s64 	%rd13, %rd1, %rd12;
	ld.global.f32 	%f475, [%rd13];
$L__BB3_4:
	setp.ge.s32 	%p5, %r121, %r73;
	setp.ge.s32 	%p6, %r9, %r71;
	st.shared.f32 	[%r8], %f475;
	mov.f32 	%f476, 0f00000000;
	or.pred  	%p7, %p6, %p5;
	@%p7 bra 	$L__BB3_6;
	mul.wide.u32 	%rd14, %r123, 4;
	add.s64 	%rd15, %rd1, %rd14;
	ld.global.f32 	%f476, [%rd15];
$L__BB3_6:
	setp.ge.s32 	%p9, %r11, %r71;
	st.shared.f32 	[%r10], %f476;
	mov.f32 	%f477, 0f00000000;
	or.pred  	%p10, %p9, %p5;
	@%p10 bra 	$L__BB3_8;
	mul.wide.u32 	%rd16, %r124, 4;
	add.s64 	%rd17, %rd1, %rd16;
	ld.global.f32 	%f477, [%rd17];
$L__BB3_8:
	setp.ge.s32 	%p12, %r13, %r71;
	st.shared.f32 	[%r12], %f477;
	mov.f32 	%f478, 0f00000000;
	or.pred  	%p13, %p12, %p5;
	@%p13 bra 	$L__BB3_10;
	mul.wide.u32 	%rd18, %r125, 4;
	add.s64 	%rd19, %rd1, %rd18;
	ld.global.f32 	%f478, [%rd19];
$L__BB3_10:
	setp.ge.s32 	%p14, %r6, %r72;
	st.shared.f32 	[%r14], %f478;
	setp.ge.s32 	%p15, %r119, %r73;
	mov.f32 	%f479, 0f00000000;
	or.pred  	%p16, %p15, %p14;
	@%p16 bra 	$L__BB3_12;
	mul.wide.s32 	%rd20, %r120, 4;
	add.s64 	%rd21, %rd2, %rd20;
	ld.global.f32 	%f479, [%rd21];
$L__BB3_12:
	st.shared.f32 	[%r16], %f479;
	setp.ge.s32 	%p18, %r126, %r73;
	mov.f32 	%f480, 0f00000000;
	or.pred  	%p19, %p18, %p14;
	@%p19 bra 	$L__BB3_14;
	mul.wide.s32 	%rd22, %r127, 4;
	add.s64 	%rd23, %rd2, %rd22;
	ld.global.f32 	%f480, [%rd23];
$L__BB3_14:
	st.shared.f32 	[%r18], %f480;
	setp.ge.s32 	%p21, %r128, %r73;
	mov.f32 	%f481, 0f00000000;
	or.pred  	%p22, %p21, %p14;
	@%p22 bra 	$L__BB3_16;
	mul.wide.s32 	%rd24, %r129, 4;
	add.s64 	%rd25, %rd2, %rd24;
	ld.global.f32 	%f481, [%rd25];
$L__BB3_16:
	st.shared.f32 	[%r20], %f481;
	setp.ge.s32 	%p24, %r130, %r73;
	mov.f32 	%f482, 0f00000000;
	or.pred  	%p25, %p24, %p14;
	@%p25 bra 	$L__BB3_18;
	mul.wide.s32 	%rd26, %r131, 4;
	add.s64 	%rd27, %rd2, %rd26;
	ld.global.f32 	%f482, [%rd27];
$L__BB3_18:
	st.shared.f32 	[%r22], %f482;
	bar.sync 	0;
	mov.u32 	%r101, %tid.y;
	shl.b32 	%r102, %r101, 4;
	mov.u32 	%r103, _ZZ11matmul_fastPKfS0_PfiiiE6tile_a;
	add.s32 	%r104, %r103, %r102;
	ld.shared.f32 	%f75, [%r104];
	ld.shared.f32 	%f76, [%r104+4];
	ld.shared.f32 	%f77, [%r104+8];
	ld.shared.f32 	%f78, [%r104+12];
	mov.u32 	%r105, %tid.x;
	shl.b32 	%r106, %r105, 4;
	mov.u32 	%r107, _ZZ11matmul_fastPKfS0_PfiiiE6tile_b;
	add.s32 	%r108, %r107, %r106;
	ld.shared.f32 	%f79, [%r108];
	ld.shared.f32 	%f80, [%r108+4];
	ld.shared.f32 	%f81, [%r108+8];
	ld.shared.f32 	%f82, [%r108+12];
	fma.rn.f32 	%f83, %f75, %f79, %f450;
	fma.rn.f32 	%f84, %f75, %f80, %f449;
	fma.rn.f32 	%f85, %f75, %f81, %f448;
	fma.rn.f32 	%f86, %f75, %f82, %f447;
	fma.rn.f32 	%f87, %f76, %f79, %f446;
	fma.rn.f32 	%f88, %f76, %f80, %f445;
	fma.rn.f32 	%f89, %f76, %f81, %f444;
	fma.rn.f32 	%f90, %f76, %f82, %f443;
	fma.rn.f32 	%f91, %f77, %f79, %f451;
	fma.rn.f32 	%f92, %f77, %f80, %f452;
	fma.rn.f32 	%f93, %f77, %f81, %f453;
	fma.rn.f32 	%f94, %f77, %f82, %f454;
	fma.rn.f32 	%f95, %f78, %f79, %f455;
	fma.rn.f32 	%f96, %f78, %f80, %f456;
	fma.rn.f32 	%f97, %f78, %f81, %f457;
	fma.rn.f32 	%f98, %f78, %f82, %f458;
	ld.shared.f32 	%f99, [%r104+260];
	ld.shared.f32 	%f100, [%r104+264];
	ld.shared.f32 	%f101, [%r104+268];
	ld.shared.f32 	%f102, [%r104+272];
	ld.shared.f32 	%f103, [%r108+260];
	ld.shared.f32 	%f104, [%r108+264];
	ld.shared.f32 	%f105, [%r108+268];
	ld.shared.f32 	%f106, [%r108+272];
	fma.rn.f32 	%f107, %f99, %f103, %f83;
	fma.rn.f32 	%f108, %f99, %f104, %f84;
	fma.rn.f32 	%f109, %f99, %f105, %f85;
	fma.rn.f32 	%f110, %f99, %f106, %f86;
	fma.rn.f32 	%f111, %f100, %f103, %f87;
	fma.rn.f32 	%f112, %f100, %f104, %f88;
	fma.rn.f32 	%f113, %f100, %f105, %f89;
	fma.rn.f32 	%f114, %f100, %f106, %f90;
	fma.rn.f32 	%f115, %f101, %f103, %f91;
	fma.rn.f32 	%f116, %f101, %f104, %f92;
	fma.rn.f32 	%f117, %f101, %f105, %f93;
	fma.rn.f32 	%f118, %f101, %f106, %f94;
	fma.rn.f32 	%f119, %f102, %f103, %f95;
	fma.rn.f32 	%f120, %f102, %f104, %f96;
	fma.rn.f32 	%f121, %f102, %f105, %f97;
	fma.rn.f32 	%f122, %f102, %f106, %f98;
	ld.shared.f32 	%f123, [%r104+520];
	ld.shared.f32 	%f124, [%r104+524];
	ld.shared.f32 	%f125, [%r104+528];
	ld.shared.f32 	%f126, [%r104+532];
	ld.shared.f32 	%f127, [%r108+520];
	ld.shared.f32 	%f128, [%r108+524];
	ld.shared.f32 	%f129, [%r108+528];
	ld.shared.f32 	%f130, [%r108+532];
	fma.rn.f32 	%f131, %f123, %f127, %f107;
	fma.rn.f32 	%f132, %f123, %f128, %f108;
	fma.rn.f32 	%f133, %f123, %f129, %f109;
	fma.rn.f32 	%f134, %f123, %f130, %f110;
	fma.rn.f32 	%f135, %f124, %f127, %f111;
	fma.rn.f32 	%f136, %f124, %f128, %f112;
	fma.rn.f32 	%f137, %f124, %f129, %f113;
	fma.rn.f32 	%f138, %f124, %f130, %f114;
	fma.rn.f32 	%f139, %f125, %f127, %f115;
	fma.rn.f32 	%f140, %f125, %f128, %f116;
	fma.rn.f32 	%f141, %f125, %f129, %f117;
	fma.rn.f32 	%f142, %f125, %f130, %f118;
	fma.rn.f32 	%f143, %f126, %f127, %f119;
	fma.rn.f32 	%f144, %f126, %f128, %f120;
	fma.rn.f32 	%f145, %f126, %f129, %f121;
	fma.rn.f32 	%f146, %f126, %f130, %f122;
	ld.shared.f32 	%f147, [%r104+780];
	ld.shared.f32 	%f148, [%r104+784];
	ld.shared.f32 	%f149, [%r104+788];
	ld.shared.f32 	%f150, [%r104+792];
	ld.shared.f32 	%f151, [%r108+780];
	ld.shared.f32 	%f152, [%r108+784];
	ld.shared.f32 	%f153, [%r108+788];
	ld.shared.f32 	%f154, [%r108+792];
	fma.rn.f32 	%f155, %f147, %f151, %f131;
	fma.rn.f32 	%f156, %f147, %f152, %f132;
	fma.rn.f32 	%f157, %f147, %f153, %f133;
	fma.rn.f32 	%f158, %f147, %f154, %f134;
	fma.rn.f32 	%f159, %f148, %f151, %f135;
	fma.rn.f32 	%f160, %f148, %f152, %f136;
	fma.rn.f32 	%f161, %f148, %f153, %f137;
	fma.rn.f32 	%f162, %f148, %f154, %f138;
	fma.rn.f32 	%f163, %f149, %f151, %f139;
	fma.rn.f32 	%f164, %f149, %f152, %f140;
	fma.rn.f32 	%f165, %f149, %f153, %f141;
	fma.rn.f32 	%f166, %f149, %f154, %f142;
	fma.rn.f32 	%f167, %f150, %f151, %f143;
	fma.rn.f32 	%f168, %f150, %f152, %f144;
	fma.rn.f32 	%f169, %f150, %f153, %f145;
	fma.rn.f32 	%f170, %f150, %f154, %f146;
	ld.shared.f32 	%f171, [%r104+1040];
	ld.shared.f32 	%f172, [%r104+1044];
	ld.shared.f32 	%f173, [%r104+1048];
	ld.shared.f32 	%f174, [%r104+1052];
	ld.shared.f32 	%f175, [%r108+1040];
	ld.shared.f32 	%f176, [%r108+1044];
	ld.shared.f32 	%f177, [%r108+1048];
	ld.shared.f32 	%f178, [%r108+1052];
	fma.rn.f32 	%f179, %f171, %f175, %f155;
	fma.rn.f32 	%f180, %f171, %f176, %f156;
	fma.rn.f32 	%f181, %f171, %f177, %f157;
	fma.rn.f32 	%f182, %f171, %f178, %f158;
	fma.rn.f32 	%f183, %f172, %f175, %f159;
	fma.rn.f32 	%f184, %f172, %f176, %f160;
	fma.rn.f32 	%f185, %f172, %f177, %f161;
	fma.rn.f32 	%f186, %f172, %f178, %f162;
	fma.rn.f32 	%f187, %f173, %f175, %f163;
	fma.rn.f32 	%f188, %f173, %f176, %f164;
	fma.rn.f32 	%f189, %f173, %f177, %f165;
	fma.rn.f32 	%f190, %f173, %f178, %f166;
	fma.rn.f32 	%f191, %f174, %f175, %f167;
	fma.rn.f32 	%f192, %f174, %f176, %f168;
	fma.rn.f32 	%f193, %f174, %f177, %f169;
	fma.rn.f32 	%f194, %f174, %f178, %f170;
	ld.shared.f32 	%f195, [%r104+1300];
	ld.shared.f32 	%f196, [%r104+1304];
	ld.shared.f32 	%f197, [%r104+1308];
	ld.shared.f32 	%f198, [%r104+1312];
	ld.shared.f32 	%f199, [%r108+1300];
	ld.shared.f32 	%f200, [%r108+1304];
	ld.shared.f32 	%f201, [%r108+1308];
	ld.shared.f32 	%f202, [%r108+1312];
	fma.rn.f32 	%f203, %f195, %f199, %f179;
	fma.rn.f32 	%f204, %f195, %f200, %f180;
	fma.rn.f32 	%f205, %f195, %f201, %f181;
	fma.rn.f32 	%f206, %f195, %f202, %f182;
	fma.rn.f32 	%f207, %f196, %f199, %f183;
	fma.rn.f32 	%f208, %f196, %f200, %f184;
	fma.rn.f32 	%f209, %f196, %f201, %f185;
	fma.rn.f32 	%f210, %f196, %f202, %f186;
	fma.rn.f32 	%f211, %f197, %f199, %f187;
	fma.rn.f32 	%f212, %f197, %f200, %f188;
	fma.rn.f32 	%f213, %f197, %f201, %f189;
	fma.rn.f32 	%f214, %f197, %f202, %f190;
	fma.rn.f32 	%f215, %f198, %f199, %f191;
	fma.rn.f32 	%f216, %f198, %f200, %f192;
	fma.rn.f32 	%f217, %f198, %f201, %f193;
	fma.rn.f32 	%f218, %f198, %f202, %f194;
	ld.shared.f32 	%f219, [%r104+1560];
	ld.shared.f32 	%f220, [%r104+1564];
	ld.shared.f32 	%f221, [%r104+1568];
	ld.shared.f32 	%f222, [%r104+1572];
	ld.shared.f32 	%f223, [%r108+1560];
	ld.shared.f32 	%f224, [%r108+1564];
	ld.shared.f32 	%f225, [%r108+1568];
	ld.shared.f32 	%f226, [%r108+1572];
	fma.rn.f32 	%f227, %f219, %f223, %f203;
	fma.rn.f32 	%f228, %f219, %f224, %f204;
	fma.rn.f32 	%f229, %f219, %f225, %f205;
	fma.rn.f32 	%f230, %f219, %f226, %f206;
	fma.rn.f32 	%f231, %f220, %f223, %f207;
	fma.rn.f32 	%f232, %f220, %f224, %f208;
	fma.rn.f32 	%f233, %f220, %f225, %f209;
	fma.rn.f32 	%f234, %f220, %f226, %f210;
	fma.rn.f32 	%f235, %f221, %f223, %f211;
	fma.rn.f32 	%f236, %f221, %f224, %f212;
	fma.rn.f32 	%f237, %f221, %f225, %f213;
	fma.rn.f32 	%f238, %f221, %f226, %f214;
	fma.rn.f32 	%f239, %f222, %f223, %f215;
	fma.rn.f32 	%f240, %f222, %f224, %f216;
	fma.rn.f32 	%f241, %f222, %f225, %f217;
	fma.rn.f32 	%f242, %f222, %f226, %f218;
	ld.shared.f32 	%f243, [%r104+1820];
	ld.shared.f32 	%f244, [%r104+1824];
	ld.shared.f32 	%f245, [%r104+1828];
	ld.shared.f32 	%f246, [%r104+1832];
	ld.shared.f32 	%f247, [%r108+1820];
	ld.shared.f32 	%f248, [%r108+1824];
	ld.shared.f32 	%f249, [%r108+1828];
	ld.shared.f32 	%f250, [%r108+1832];
	fma.rn.f32 	%f251, %f243, %f247, %f227;
	fma.rn.f32 	%f252, %f243, %f248, %f228;
	fma.rn.f32 	%f253, %f243, %f249, %f229;
	fma.rn.f32 	%f254, %f243, %f250, %f230;
	fma.rn.f32 	%f255, %f244, %f247, %f231;
	fma.rn.f32 	%f256, %f244, %f248, %f232;
	fma.rn.f32 	%f257, %f244, %f249, %f233;
	fma.rn.f32 	%f258, %f244, %f250, %f234;
	fma.rn.f32 	%f259, %f245, %f247, %f235;
	fma.rn.f32 	%f260, %f245, %f248, %f236;
	fma.rn.f32 	%f261, %f245, %f249, %f237;
	fma.rn.f32 	%f262, %f245, %f250, %f238;
	fma.rn.f32 	%f263, %f246, %f247, %f239;
	fma.rn.f32 	%f264, %f246, %f248, %f240;
	fma.rn.f32 	%f265, %f246, %f249, %f241;
	fma.rn.f32 	%f266, %f246, %f250, %f242;
	ld.shared.f32 	%f267, [%r104+2080];
	ld.shared.f32 	%f268, [%r104+2084];
	ld.shared.f32 	%f269, [%r104+2088];
	ld.shared.f32 	%f270, [%r104+2092];
	ld.shared.f32 	%f271, [%r108+2080];
	ld.shared.f32 	%f272, [%r108+2084];
	ld.shared.f32 	%f273, [%r108+2088];
	ld.shared.f32 	%f274, [%r108+2092];
	fma.rn.f32 	%f275, %f267, %f271, %f251;
	fma.rn.f32 	%f276, %f267, %f272, %f252;
	fma.rn.f32 	%f277, %f267, %f273, %f253;
	fma.rn.f32 	%f278, %f267, %f274, %f254;
	fma.rn.f32 	%f279, %f268, %f271, %f255;
	fma.rn.f32 	%f280, %f268, %f272, %f256;
	fma.rn.f32 	%f281, %f268, %f273, %f257;
	fma.rn.f32 	%f282, %f268, %f274, %f258;
	fma.rn.f32 	%f283, %f269, %f271, %f259;
	fma.rn.f32 	%f284, %f269, %f272, %f260;
	fma.rn.f32 	%f285, %f269, %f273, %f261;
	fma.rn.f32 	%f286, %f269, %f274, %f262;
	fma.rn.f32 	%f287, %f270, %f271, %f263;
	fma.rn.f32 	%f288, %f270, %f272, %f264;
	fma.rn.f32 	%f289, %f270, %f273, %f265;
	fma.rn.f32 	%f290, %f270, %f274, %f266;
	ld.shared.f32 	%f291, [%r104+2340];
	ld.shared.f32 	%f292, [%r104+2344];
	ld.shared.f32 	%f293, [%r104+2348];
	ld.shared.f32 	%f294, [%r104+2352];
	ld.shared.f32 	%f295, [%r108+2340];
	ld.shared.f32 	%f296, [%r108+2344];
	ld.shared.f32 	%f297, [%r108+2348];
	ld.shared.f32 	%f298, [%r108+2352];
	fma.rn.f32 	%f299, %f291, %f295, %f275;
	fma.rn.f32 	%f300, %f291, %f296, %f276;
	fma.rn.f32 	%f301, %f291, %f297, %f277;
	fma.rn.f32 	%f302, %f291, %f298, %f278;
	fma.rn.f32 	%f303, %f292, %f295, %f279;
	fma.rn.f32 	%f304, %f292, %f296, %f280;
	fma.rn.f32 	%f305, %f292, %f297, %f281;
	fma.rn.f32 	%f306, %f292, %f298, %f282;
	fma.rn.f32 	%f307, %f293, %f295, %f283;
	fma.rn.f32 	%f308, %f293, %f296, %f284;
	fma.rn.f32 	%f309, %f293, %f297, %f285;
	fma.rn.f32 	%f310, %f293, %f298, %f286;
	fma.rn.f32 	%f311, %f294, %f295, %f287;
	fma.rn.f32 	%f312, %f294, %f296, %f288;
	fma.rn.f32 	%f313, %f294, %f297, %f289;
	fma.rn.f32 	%f314, %f294, %f298, %f290;
	ld.shared.f32 	%f315, [%r104+2600];
	ld.shared.f32 	%f316, [%r104+2604];
	ld.shared.f32 	%f317, [%r104+2608];
	ld.shared.f32 	%f318, [%r104+2612];
	ld.shared.f32 	%f319, [%r108+2600];
	ld.shared.f32 	%f320, [%r108+2604];
	ld.shared.f32 	%f321, [%r108+2608];
	ld.shared.f32 	%f322, [%r108+2612];
	fma.rn.f32 	%f323, %f315, %f319, %f299;
	fma.rn.f32 	%f324, %f315, %f320, %f300;
	fma.rn.f32 	%f325, %f315, %f321, %f301;
	fma.rn.f32 	%f326, %f315, %f322, %f302;
	fma.rn.f32 	%f327, %f316, %f319, %f303;
	fma.rn.f32 	%f328, %f316, %f320, %f304;
	fma.rn.f32 	%f329, %f316, %f321, %f305;
	fma.rn.f32 	%f330, %f316, %f322, %f306;
	fma.rn.f32 	%f331, %f317, %f319, %f307;
	fma.rn.f32 	%f332, %f317, %f320, %f308;
	fma.rn.f32 	%f333, %f317, %f321, %f309;
	fma.rn.f32 	%f334, %f317, %f322, %f310;
	fma.rn.f32 	%f335, %f318, %f319, %f311;
	fma.rn.f32 	%f336, %f318, %f320, %f312;
	fma.rn.f32 	%f337, %f318, %f321, %f313;
	fma.rn.f32 	%f338, %f318, %f322, %f314;
	ld.shared.f32 	%f339, [%r104+2860];
	ld.shared.f32 	%f340, [%r104+2864];
	ld.shared.f32 	%f341, [%r104+2868];
	ld.shared.f32 	%f342, [%r104+2872];
	ld.shared.f32 	%f343, [%r108+2860];
	ld.shared.f32 	%f344, [%r108+2864];
	ld.shared.f32 	%f345, [%r108+2868];
	ld.shared.f32 	%f346, [%r108+2872];
	fma.rn.f32 	%f347, %f339, %f343, %f323;
	fma.rn.f32 	%f348, %f339, %f344, %f324;
	fma.rn.f32 	%f349, %f339, %f345, %f325;
	fma.rn.f32 	%f350, %f339, %f346, %f326;
	fma.rn.f32 	%f351, %f340, %f343, %f327;
	fma.rn.f32 	%f352, %f340, %f344, %f328;
	fma.rn.f32 	%f353, %f340, %f345, %f329;
	fma.rn.f32 	%f354, %f340, %f346, %f330;
	fma.rn.f32 	%f355, %f341, %f343, %f331;
	fma.rn.f32 	%f356, %f341, %f344, %f332;
	fma.rn.f32 	%f357, %f341, %f345, %f333;
	fma.rn.f32 	%f358, %f341, %f346, %f334;
	fma.rn.f32 	%f359, %f342, %f343, %f335;
	fma.rn.f32 	%f360, %f342, %f344, %f336;
	fma.rn.f32 	%f361, %f342, %f345, %f337;
	fma.rn.f32 	%f362, %f342, %f346, %f338;
	ld.shared.f32 	%f363, [%r104+3120];
	ld.shared.f32 	%f364, [%r104+3124];
	ld.shared.f32 	%f365, [%r104+3128];
	ld.shared.f32 	%f366, [%r104+3132];
	ld.shared.f32 	%f367, [%r108+3120];
	ld.shared.f32 	%f368, [%r108+3124];
	ld.shared.f32 	%f369, [%r108+3128];
	ld.shared.f32 	%f370, [%r108+3132];
	fma.rn.f32 	%f371, %f363, %f367, %f347;
	fma.rn.f32 	%f372, %f363, %f368, %f348;
	fma.rn.f32 	%f373, %f363, %f369, %f349;
	fma.rn.f32 	%f374, %f363, %f370, %f350;
	fma.rn.f32 	%f375, %f364, %f367, %f351;
	fma.rn.f32 	%f376, %f364, %f368, %f352;
	fma.rn.f32 	%f377, %f364, %f369, %f353;
	fma.rn.f32 	%f378, %f364, %f370, %f354;
	fma.rn.f32 	%f379, %f365, %f367, %f355;
	fma.rn.f32 	%f380, %f365, %f368, %f356;
	fma.rn.f32 	%f381, %f365, %f369, %f357;
	fma.rn.f32 	%f382, %f365, %f370, %f358;
	fma.rn.f32 	%f383, %f366, %f367, %f359;
	fma.rn.f32 	%f384, %f366, %f368, %f360;
	fma.rn.f32 	%f385, %f366, %f369, %f361;
	fma.rn.f32 	%f386, %f366, %f370, %f362;
	ld.shared.f32 	%f387, [%r104+3380];
	ld.shared.f32 	%f388, [%r104+3384];
	ld.shared.f32 	%f389, [%r104+3388];
	ld.shared.f32 	%f390, [%r104+3392];
	ld.shared.f32 	%f391, [%r108+3380];
	ld.shared.f32 	%f392, [%r108+3384];
	ld.shared.f32 	%f393, [%r108+3388];
	ld.shared.f32 	%f394, [%r108+3392];
	fma.rn.f32 	%f395, %f387, %f391, %f371;
	fma.rn.f32 	%f396, %f387, %f392, %f372;
	fma.rn.f32 	%f397, %f387, %f393, %f373;
	fma.rn.f32 	%f398, %f387, %f394, %f374;
	fma.rn.f32 	%f399, %f388, %f391, %f375;
	fma.rn.f32 	%f400, %f388, %f392, %f376;
	fma.rn.f32 	%f401, %f388, %f393, %f377;
	fma.rn.f32 	%f402, %f388, %f394, %f378;
	fma.rn.f32 	%f403, %f389, %f391, %f379;
	fma.rn.f32 	%f404, %f389, %f392, %f380;
	fma.rn.f32 	%f405, %f389, %f393, %f381;
	fma.rn.f32 	%f406, %f389, %f394, %f382;
	fma.rn.f32 	%f407, %f390, %f391, %f383;
	fma.rn.f32 	%f408, %f390, %f392, %f384;
	fma.rn.f32 	%f409, %f390, %f393, %f385;
	fma.rn.f32 	%f410, %f390, %f394, %f386;
	ld.shared.f32 	%f411, [%r104+3640];
	ld.shared.f32 	%f412, [%r104+3644];
	ld.shared.f32 	%f413, [%r104+3648];
	ld.shared.f32 	%f414, [%r104+3652];
	ld.shared.f32 	%f415, [%r108+3640];
	ld.shared.f32 	%f416, [%r108+3644];
	ld.shared.f32 	%f417, [%r108+3648];
	ld.shared.f32 	%f418, [%r108+3652];
	fma.rn.f32 	%f419, %f411, %f415, %f395;
	fma.rn.f32 	%f420, %f411, %f416, %f396;
	fma.rn.f32 	%f421, %f411, %f417, %f397;
	fma.rn.f32 	%f422, %f411, %f418, %f398;
	fma.rn.f32 	%f423, %f412, %f415, %f399;
	fma.rn.f32 	%f424, %f412, %f416, %f400;
	fma.rn.f32 	%f425, %f412, %f417, %f401;
	fma.rn.f32 	%f426, %f412, %f418, %f402;
	fma.rn.f32 	%f427, %f413, %f415, %f403;
	fma.rn.f32 	%f428, %f413, %f416, %f404;
	fma.rn.f32 	%f429, %f413, %f417, %f405;
	fma.rn.f32 	%f430, %f413, %f418, %f406;
	fma.rn.f32 	%f431, %f414, %f415, %f407;
	fma.rn.f32 	%f432, %f414, %f416, %f408;
	fma.rn.f32 	%f433, %f414, %f417, %f409;
	fma.rn.f32 	%f434, %f414, %f418, %f410;
	ld.shared.f32 	%f435, [%r104+3900];
	ld.shared.f32 	%f436, [%r104+3904];
	ld.shared.f32 	%f437, [%r104+3908];
	ld.shared.f32 	%f438, [%r104+3912];
	ld.shared.f32 	%f439, [%r108+3900];
	ld.shared.f32 	%f440, [%r108+3904];
	ld.shared.f32 	%f441, [%r108+3908];
	ld.shared.f32 	%f442, [%r108+3912];
	fma.rn.f32 	%f450, %f435, %f439, %f419;
	fma.rn.f32 	%f449, %f435, %f440, %f420;
	fma.rn.f32 	%f448, %f435, %f441, %f421;
	fma.rn.f32 	%f447, %f435, %f442, %f422;
	fma.rn.f32 	%f446, %f436, %f439, %f423;
	fma.rn.f32 	%f445, %f436, %f440, %f424;
	fma.rn.f32 	%f444, %f436, %f441, %f425;
	fma.rn.f32 	%f443, %f436, %f442, %f426;
	fma.rn.f32 	%f451, %f437, %f439, %f427;
	fma.rn.f32 	%f452, %f437, %f440, %f428;
	fma.rn.f32 	%f453, %f437, %f441, %f429;
	fma.rn.f32 	%f454, %f437, %f442, %f430;
	fma.rn.f32 	%f455, %f438, %f439, %f431;
	fma.rn.f32 	%f456, %f438, %f440, %f432;
	fma.rn.f32 	%f457, %f438, %f441, %f433;
	fma.rn.f32 	%f458, %f438, %f442, %f434;
	bar.sync 	0;
	add.s32 	%r132, %r132, 16;
	shl.b32 	%r109, %r72, 4;
	add.s32 	%r131, %r131, %r109;
	add.s32 	%r130, %r130, 16;
	add.s32 	%r129, %r129, %r109;
	add.s32 	%r128, %r128, 16;
	add.s32 	%r127, %r127, %r109;
	add.s32 	%r126, %r126, 16;
	add.s32 	%r125, %r125, 16;
	add.s32 	%r124, %r124, 16;
	add.s32 	%r123, %r123, 16;
	add.s32 	%r122, %r122, 16;
	add.s32 	%r121, %r121, 16;
	add.s32 	%r120, %r120, %r109;
	add.s32 	%r119, %r119, 16;
	setp.lt.s32 	%p26, %r132, %r73;
	@%p26 bra 	$L__BB3_2;
$L__BB3_19:
	mov.u32 	%r110, %tid.y;
	shl.b32 	%r111, %r110, 2;
	add.s32 	%r45, %r3, %r111;
	mov.u32 	%r112, %tid.x;
	shl.b32 	%r114, %r112, 2;
	add.s32 	%r46, %r4, %r114;
	setp.lt.s32 	%p27, %r45, %r71;
	mul.lo.s32 	%r47, %r45, %r72;
	setp.lt.s32 	%p28, %r46, %r72;
	and.pred  	%p29, %p27, %p28;
	@%p29 bra 	$L__BB3_20;
	bra.uni 	$L__BB3_21;
$L__BB3_20:
	add.s32 	%r115, %r46, %r47;
	mul.wide.s32 	%rd28, %r115, 4;
	add.s64 	%rd29, %rd3, %rd28;
	st.global.f32 	[%rd29], %f450;
$L__BB3_21:
	setp.ge.s32 	%p30, %r45, %r71;
	add.s32 	%r62, %r46, 1;
	setp.ge.s32 	%p31, %r62, %r72;
	cvt.s64.s32 	%rd30, %r47;
	cvt.s64.s32 	%rd4, %r46;
	add.s64 	%rd31, %rd4, %rd30;
	shl.b64 	%rd32, %rd31, 2;
	add.s64 	%rd5, %rd3, %rd32;
	or.pred  	%p32, %p30, %p31;
	@%p32 bra 	$L__BB3_23;
	st.global.f32 	[%rd5+4], %f449;
$L__BB3_23:
	setp.ge.s32 	%p33, %r45, %r71;
	add.s32 	%r63, %r46, 2;
	setp.ge.s32 	%p34, %r63, %r72;
	or.pred  	%p35, %p33, %p34;
	@%p35 bra 	$L__BB3_25;
	st.global.f32 	[%rd5+8], %f448;
$L__BB3_25:
	setp.ge.s32 	%p36, %r45, %r71;
	add.s32 	%r64, %r46, 3;
	setp.ge.s32 	%p37, %r64, %r72;
	or.pred  	%p38, %p36, %p37;
	@%p38 bra 	$L__BB3_27;
	st.global.f32 	[%rd5+12], %f447;
$L__BB3_27:
	setp.ge.s32 	%p39, %r46, %r72;
	add.s32 	%r65, %r45, 1;
	setp.ge.s32 	%p40, %r65, %r71;
	add.s32 	%r66, %r47, %r72;
	or.pred  	%p41, %p40, %p39;
	@%p41 bra 	$L__BB3_29;
	add.s32 	%r116, %r46, %r66;
	mul.wide.s32 	%rd33, %r116, 4;
	add.s64 	%rd34, %rd3, %rd33;
	st.global.f32 	[%rd34], %f446;
$L__BB3_29:
	setp.ge.s32 	%p42, %r65, %r71;
	setp.ge.s32 	%p43, %r62, %r72;
	cvt.s64.s32 	%rd35, %r66;
	add.s64 	%rd36, %rd4, %rd35;
	shl.b64 	%rd37, %rd36, 2;
	add.s64 	%rd6, %rd3, %rd37;
	or.pred  	%p44, %p42, %p43;
	@%p44 bra 	$L__BB3_31;
	st.global.f32 	[%rd6+4], %f445;
$L__BB3_31:
	setp.ge.s32 	%p45, %r65, %r71;
	setp.ge.s32 	%p46, %r63, %r72;
	or.pred  	%p47, %p45, %p46;
	@%p47 bra 	$L__BB3_33;
	st.global.f32 	[%rd6+8], %f444;
$L__BB3_33:
	setp.ge.s32 	%p48, %r65, %r71;
	setp.ge.s32 	%p49, %r64, %r72;
	or.pred  	%p50, %p48, %p49;
	@%p50 bra 	$L__BB3_35;
	st.global.f32 	[%rd6+12], %f443;
$L__BB3_35:
	setp.ge.s32 	%p51, %r46, %r72;
	add.s32 	%r67, %r45, 2;
	setp.ge.s32 	%p52, %r67, %r71;
	add.s32 	%r68, %r66, %r72;
	or.pred  	%p53, %p52, %p51;
	@%p53 bra 	$L__BB3_37;
	add.s32 	%r117, %r46, %r68;
	mul.wide.s32 	%rd38, %r117, 4;
	add.s64 	%rd39, %rd3, %rd38;
	st.global.f32 	[%rd39], %f451;
$L__BB3_37:
	setp.ge.s32 	%p54, %r67, %r71;
	setp.ge.s32 	%p55, %r62, %r72;
	cvt.s64.s32 	%rd40, %r68;
	add.s64 	%rd41, %rd4, %rd40;
	shl.b64 	%rd42, %rd41, 2;
	add.s64 	%rd7, %rd3, %rd42;
	or.pred  	%p56, %p54, %p55;
	@%p56 bra 	$L__BB3_39;
	st.global.f32 	[%rd7+4], %f452;
$L__BB3_39:
	setp.ge.s32 	%p57, %r67, %r71;
	setp.ge.s32 	%p58, %r63, %r72;
	or.pred  	%p59, %p57, %p58;
	@%p59 bra 	$L__BB3_41;
	st.global.f32 	[%rd7+8], %f453;
$L__BB3_41:
	setp.ge.s32 	%p60, %r67, %r71;
	setp.ge.s32 	%p61, %r64, %r72;
	or.pred  	%p62, %p60, %p61;
	@%p62 bra 	$L__BB3_43;
	st.global.f32 	[%rd7+12], %f454;
$L__BB3_43:
	setp.ge.s32 	%p63, %r46, %r72;
	add.s32 	%r69, %r45, 3;
	setp.ge.s32 	%p64, %r69, %r71;
	add.s32 	%r70, %r68, %r72;
	or.pred  	%p65, %p64, %p63;
	@%p65 bra 	$L__BB3_45;
	add.s32 	%r118, %r46, %r70;
	mul.wide.s32 	%rd43, %r118, 4;
	add.s64 	%rd44, %rd3, %rd43;
	st.global.f32 	[%rd44], %f455;
$L__BB3_45:
	setp.ge.s32 	%p66, %r69, %r71;
	setp.ge.s32 	%p67, %r62, %r72;
	cvt.s64.s32 	%rd45, %r70;
	add.s64 	%rd46, %rd4, %rd45;
	shl.b64 	%rd47, %rd46, 2;
	add.s64 	%rd8, %rd3, %rd47;
	or.pred  	%p68, %p66, %p67;
	@%p68 bra 	$L__BB3_47;
	st.global.f32 	[%rd8+4], %f456;
$L__BB3_47:
	setp.ge.s32 	%p69, %r69, %r71;
	setp.ge.s32 	%p70, %r63, %r72;
	or.pred  	%p71, %p69, %p70;
	@%p71 bra 	$L__BB3_49;
	st.global.f32 	[%rd8+8], %f457;
$L__BB3_49:
	setp.ge.s32 	%p72, %r69, %r71;
	setp.ge.s32 	%p73, %r64, %r72;
	or.pred  	%p74, %p72, %p73;
	@%p74 bra 	$L__BB3_51;
	st.global.f32 	[%rd8+12], %f458;
$L__BB3_51:
	ret;

}


// ===== COMPILED SASS (sm_100) =====

	.target	sm_100

	.elftype	@"ET_EXEC"


//--------------------- .note.nv.tkinfo           --------------------------
	.section	.note.nv.tkinfo,"",@"SHT_NOTE"
	.sectionflags	@"SHF_NOTE_NV_TKINFO"
	.tkinfo
        /*0018*/ 	.word	0x00000002
        /*0030*/ 	.string	""
        /*0030*/ 	.string	"ptxas"
        /*0030*/ 	.string	"Cuda compilation tools, release 13.0, V13.0.88"
        /*0030*/ 	.string	"Build cuda_13.0.r13.0/compiler.36424714_0"
        /*0030*/ 	.string	"-arch sm_100 -m 64 "



//--------------------- .note.nv.cuinfo           --------------------------
	.section	.note.nv.cuinfo,"",@"SHT_NOTE"
	.sectionflags	@"SHF_NOTE_NV_CUINFO"
        /*0018*/ 	.short	0x0002
        /*001a*/ 	.short	0x0064
        /*001c*/ 	.short	0x0082
	.zero		2


//--------------------- .nv.info                  --------------------------
	.section	.nv.info,"",@"SHT_CUDA_INFO"
	.align	4


	//----- nvinfo : EIATTR_REGCOUNT
	.align		4
        /*0000*/ 	.byte	0x04, 0x2f
        /*0002*/ 	.short	(.L_1 - .L_0)
	.align		4
.L_0:
        /*0004*/ 	.word	index@(_Z12matmul_naivePKfS0_Pfiii)
        /*0008*/ 	.word	0x00000020


	//----- nvinfo : EIATTR_FRAME_SIZE
	.align		4
.L_1:
        /*000c*/ 	.byte	0x04, 0x11
        /*000e*/ 	.short	(.L_3 - .L_2)
	.align		4
.L_2:
        /*0010*/ 	.word	index@(_Z12matmul_naivePKfS0_Pfiii)
        /*0014*/ 	.word	0x00000000


	//----- nvinfo : EIATTR_REGCOUNT
	.align		4
.L_3:
        /*0018*/ 	.byte	0x04, 0x2f
        /*001a*/ 	.short	(.L_5 - .L_4)
	.align		4
.L_4:
        /*001c*/ 	.word	index@(_Z16matmul_optimizedPKfS0_Pfiii)
        /*0020*/ 	.word	0x00000020


	//----- nvinfo : EIATTR_FRAME_SIZE
	.align		4
.L_5:
        /*0024*/ 	.byte	0x04, 0x11
        /*0026*/ 	.short	(.L_7 - .L_6)
	.align		4
.L_6:
        /*0028*/ 	.word	index@(_Z16matmul_optimizedPKfS0_Pfiii)
        /*002c*/ 	.word	0x00000000


	//----- nvinfo : EIATTR_REGCOUNT
	.align		4
.L_7:
        /*0030*/ 	.byte	0x04, 0x2f
        /*0032*/ 	.short	(.L_9 - .L_8)
	.align		4
.L_8:
        /*0034*/ 	.word	index@(_Z16matmul_coalescedPKfS0_Pfiii)
        /*0038*/ 	.word	0x00000020


	//----- nvinfo : EIATTR_FRAME_SIZE
	.align		4
.L_9:
        /*003c*/ 	.byte	0x04, 0x11
        /*003e*/ 	.short	(.L_11 - .L_10)
	.align		4
.L_10:
        /*0040*/ 	.word	index@(_Z16matmul_coalescedPKfS0_Pfiii)
        /*0044*/ 	.word	0x00000000


	//----- nvinfo : EIATTR_REGCOUNT
	.align		4
.L_11:
        /*0048*/ 	.byte	0x04, 0x2f
        /*004a*/ 	.short	(.L_13 - .L_12)
	.align		4
.L_12:
        /*004c*/ 	.word	index@(_Z11matmul_fastPKfS0_Pfiii)
        /*0050*/ 	.word	0x00000040


	//----- nvinfo : EIATTR_FRAME_SIZE
	.align		4
.L_13:
        /*0054*/ 	.byte	0x04, 0x11
        /*0056*/ 	.short	(.L_15 - .L_14)
	.align		4
.L_14:
        /*0058*/ 	.word	index@(_Z11matmul_fastPKfS0_Pfiii)
        /*005c*/ 	.word	0x00000000


	//----- nvinfo : EIATTR_MIN_STACK_SIZE
	.align		4
.L_15:
        /*0060*/ 	.byte	0x04, 0x12
        /*0062*/ 	.short	(.L_17 - .L_16)
	.align		4
.L_16:
        /*0064*/ 	.word	index@(_Z11matmul_fastPKfS0_Pfiii)
        /*0068*/ 	.word	0x00000000


	//----- nvinfo : EIATTR_MIN_STACK_SIZE
	.align		4
.L_17:
        /*006c*/ 	.byte	0x04, 0x12
        /*006e*/ 	.short	(.L_19 - .L_18)
	.align		4
.L_18:
        /*0070*/ 	.word	index@(_Z16matmul_coalescedPKfS0_Pfiii)
        /*0074*/ 	.word	0x00000000


	//----- nvinfo : EIATTR_MIN_STACK_SIZE
	.align		4
.L_19:
        /*0078*/ 	.byte	0x04, 0x12
        /*007a*/ 	.short	(.L_21 - .L_20)
	.align		4
.L_20:
        /*007c*/ 	.word	index@(_Z16matmul_optimizedPKfS0_Pfiii)
        /*0080*/ 	.word	0x00000000


	//----- nvinfo : EIATTR_MIN_STACK_SIZE
	.align		4
.L_21:
        /*0084*/ 	.byte	0x04, 0x12
        /*0086*/ 	.short	(.L_23 - .L_22)
	.align		4
.L_22:
        /*0088*/ 	.word	index@(_Z12matmul_naivePKfS0_Pfiii)
        /*008c*/ 	.word	0x00000000
.L_23:


//--------------------- .nv.compat                --------------------------
	.section	.nv.compat,"",@"SHT_CUDA_COMPAT_INFO"
	.align	4
        /*0000*/ 	.byte	0x02, 0x09, 0x00, 0x00, 0x02, 0x02, 0x01, 0x00, 0x02, 0x05, 0x05, 0x00, 0x03, 0x07, 0x01, 0x01
        /*0010*/ 	.byte	0x02, 0x03, 0x00, 0x00, 0x02, 0x06, 0x01, 0x00, 0x04, 0x0b, 0x08, 0x00, 0x09, 0x00, 0x00, 0x00
        /*0020*/ 	.byte	0x00, 0x00, 0x00, 0x00


//--------------------- .nv.info._Z11matmul_fastPKfS0_Pfiii --------------------------
	.section	.nv.info._Z11matmul_fastPKfS0_Pfiii,"",@"SHT_CUDA_INFO"
	.sectionflags	@""
	.align	4


	//----- nvinfo : EIATTR_CUDA_API_VERSION
	.align		4
        /*0000*/ 	.byte	0x04, 0x37
        /*0002*/ 	.short	(.L_25 - .L_24)
.L_24:
        /*0004*/ 	.word	0x00000082


	//----- nvinfo : EIATTR_KPARAM_INFO
	.align		4
.L_25:
        /*0008*/ 	.byte	0x04, 0x17
        /*000a*/ 	.short	(.L_27 - .L_26)
.L_26:
        /*000c*/ 	.word	0x00000000
        /*0010*/ 	.short	0x0005
        /*0012*/ 	.short	0x0020
        /*0014*/ 	.byte	0x00, 0xf0, 0x11, 0x00


	//----- nvinfo : EIATTR_KPARAM_INFO
	.align		4
.L_27:
        /*0018*/ 	.byte	0x04, 0x17
        /*001a*/ 	.short	(.L_29 - .L_28)
.L_28:
        /*001c*/ 	.word	0x00000000
        /*0020*/ 	.short	0x0004
        /*0022*/ 	.short	0x001c
        /*0024*/ 	.byte	0x00, 0xf0, 0x11, 0x00


	//----- nvinfo : EIATTR_KPARAM_INFO
	.align		4
.L_29:
        /*0028*/ 	.byte	0x04, 0x17
        /*002a*/ 	.short	(.L_31 - .L_30)
.L_30:
        /*002c*/ 	.word	0x00000000
        /*0030*/ 	.short	0x0003
        /*0032*/ 	.short	0x0018
        /*0034*/ 	.byte	0x00, 0xf0, 0x11, 0x00


	//----- nvinfo : EIATTR_KPARAM_INFO
	.align		4
.L_31:
        /*0038*/ 	.byte	0x04, 0x17
        /*003a*/ 	.short	(.L_33 - .L_32)
.L_32:
        /*003c*/ 	.word	0x00000000
        /*0040*/ 	.short	0x0002
        /*0042*/ 	.short	0x0010
        /*0044*/ 	.byte	0x00, 0xf5, 0x21, 0x00


	//----- nvinfo : EIATTR_KPARAM_INFO
	.align		4
.L_33:
        /*0048*/ 	.byte	0x04, 0x17
        /*004a*/ 	.short	(.L_35 - .L_34)
.L_34:
        /*004c*/ 	.word	0x00000000
        /*0050*/ 	.short	0x0001
        /*0052*/ 	.short	0x0008
        /*0054*/ 	.byte	0x00, 0xf5, 0x21, 0x00


	//----- nvinfo : EIATTR_KPARAM_INFO
	.align		4
.L_35:
        /*0058*/ 	.byte	0x04, 0x17
        /*005a*/ 	.short	(.L_37 - .L_36)
.L_36:
        /*005c*/ 	.word	0x00000000
        /*0060*/ 	.short	0x0000
        /*0062*/ 	.short	0x0000
        /*0064*/ 	.byte	0x00, 0xf5, 0x21, 0x00


	//----- nvinfo : EIATTR_SPARSE_MMA_MASK
	.align		4
.L_37:
        /*0068*/ 	.byte	0x03, 0x50
        /*006a*/ 	.short	0x0000


	//----- nvinfo : EIATTR_MAXREG_COUNT
	.align		4
        /*006c*/ 	.byte	0x03, 0x1b
        /*006e*/ 	.short	0x00ff


	//----- nvinfo : EIATTR_NUM_BARRIERS
	.align		4
        /*0070*/ 	.byte	0x02, 0x4c
        /*0072*/ 	.byte	0x01
	.zero		1


	//----- nvinfo : EIATTR_MERCURY_ISA_VERSION
	.align		4
        /*0074*/ 	.byte	0x03, 0x5f
        /*0076*/ 	.short	0x0101


	//----- nvinfo : EIATTR_UNUSED_LOAD_BYTE_OFFSET
	.align		4
        /*0078*/ 	.byte	0x04, 0x44
        /*007a*/ 	.short	(.L_39 - .L_38)


	//   ....[0]....
.L_38:
        /*007c*/ 	.word	0x000007e0
        /*0080*/ 	.word	0x0000fff0


	//   ....[1]....
        /*0084*/ 	.word	0x000007f0
        /*0088*/ 	.word	0x0000fff0


	//   ....[2]....
        /*008c*/ 	.word	0x00000a30
        /*0090*/ 	.word	0x00000fff


	//   ....[3]....
        /*0094*/ 	.word	0x00000ad0
        /*0098*/ 	.word	0x00000fff


	//   ....[4]....
        /*009c*/ 	.word	0x00000cc0
        /*00a0*/ 	.word	0x0000fff0


	//   ....[5]....
        /*00a4*/ 	.word	0x00000cd0
        /*00a8*/ 	.word	0x0000fff0


	//   ....[6]....
        /*00ac*/ 	.word	0x00000f70
        /*00b0*/ 	.word	0x00000fff


	//   ....[7]....
        /*00b4*/ 	.word	0x00000fa0
        /*00b8*/ 	.word	0x00000fff


	//   ....[8]....
        /*00bc*/ 	.word	0x000011a0
        /*00c0*/ 	.word	0x0000fff0


	//   ....[9]....
        /*00c4*/ 	.word	0x000011b0
        /*00c8*/ 	.word	0x0000fff0


	//   ....[10]....
        /*00cc*/ 	.word	0x00001420
        /*00d0*/ 	.word	0x00000fff


	//   ....[11]....
        /*00d4*/ 	.word	0x00001490
        /*00d8*/ 	.word	0x00000fff


	//   ....[12]....
        /*00dc*/ 	.word	0x00001680
        /*00e0*/ 	.word	0x0000fff0


	//   ....[13]....
        /*00e4*/ 	.word	0x00001690
        /*00e8*/ 	.word	0x0000fff0


	//   ....[14]....
        /*00ec*/ 	.word	0x00001980
        /*00f0*/ 	.word	0x00000fff


	//   ....[15]....
        /*00f4*/ 	.word	0x00001990
        /*00f8*/ 	.word	0x00000fff


	//----- nvinfo : EIATTR_VRC_CTA_INIT_COUNT
	.align		4
.L_39:
        /*00fc*/ 	.byte	0x02, 0x4a
	.zero		1
	.zero		1


	//----- nvinfo : EIATTR_EXIT_INSTR_OFFSETS
	.align		4
        /*0100*/ 	.byte	0x04, 0x1c
        /*0102*/ 	.short	(.L_41 - .L_40)


	//   ....[0]....
.L_40:
        /*0104*/ 	.word	0x00002170


	//   ....[1]....
        /*0108*/ 	.word	0x00002190


	//----- nvinfo : EIATTR_CBANK_PARAM_SIZE
	.align		4
.L_41:
        /*010c*/ 	.byte	0x03, 0x19
        /*010e*/ 	.short	0x0024


	//----- nvinfo : EIATTR_PARAM_CBANK
	.align		4
        /*0110*/ 	.byte	0x04, 0x0a
        /*0112*/ 	.short	(.L_43 - .L_42)
	.align		4
.L_42:
        /*0114*/ 	.word	index@(.nv.constant0._Z11matmul_fastPKfS0_Pfiii)
        /*0118*/ 	.short	0x0380
        /*011a*/ 	.short	0x0024


	//----- nvinfo : EIATTR_SW_WAR
	.align		4
.L_43:
        /*011c*/ 	.byte	0x04, 0x36
        /*011e*/ 	.short	(.L_45 - .L_44)
.L_44:
        /*0120*/ 	.word	0x00000008
.L_45:


//--------------------- .nv.info._Z16matmul_coalescedPKfS0_Pfiii --------------------------
	.section	.nv.info._Z16matmul_coalescedPKfS0_Pfiii,"",@"SHT_CUDA_INFO"
	.sectionflags	@""
	.align	4


	//----- nvinfo : EIATTR_CUDA_API_VERSION
	.align		4
        /*0000*/ 	.byte	0x04, 0x37
        /*0002*/ 	.short	(.L_47 - .L_46)
.L_46:
        /*0004*/ 	.word	0x00000082


	//----- nvinfo : EIATTR_KPARAM_INFO
	.align		4
.L_47:
        /*0008*/ 	.byte	0x04, 0x17
        /*000a*/ 	.short	(.L_49 - .L_48)
.L_48:
        /*000c*/ 	.word	0x00000000
        /*0010*/ 	.short	0x0005
        /*0012*/ 	.short	0x0020
        /*0014*/ 	.byte	0x00, 0xf0, 0x11, 0x00


	//----- nvinfo : EIATTR_KPARAM_INFO
	.align		4
.L_49:
        /*0018*/ 	.byte	0x04, 0x17
        /*001a*/ 	.short	(.L_51 - .L_50)
.L_50:
        /*001c*/ 	.word	0x00000000
        /*0020*/ 	.short	0x0004
        /*0022*/ 	.short	0x001c
        /*0024*/ 	.byte	0x00, 0xf0, 0x11, 0x00


	//----- nvinfo : EIATTR_KPARAM_INFO
	.align		4
.L_51:
        /*0028*/ 	.byte	0x04, 0x17
        /*002a*/ 	.short	(.L_53 - .L_52)
.L_52:
        /*002c*/ 	.word	0x00000000
        /*0030*/ 	.short	0x0003
        /*0032*/ 	.short	0x0018
        /*0034*/ 	.byte	0x00, 0xf0, 0x11, 0x00


	//----- nvinfo : EIATTR_KPARAM_INFO
	.align		4
.L_53:
        /*0038*/ 	.byte	0x04, 0x17
        /*003a*/ 	.short	(.L_55 - .L_54)
.L_54:
        /*003c*/ 	.word	0x00000000
        /*0040*/ 	.short	0x0002
        /*0042*/ 	.short	0x0010
        /*0044*/ 	.byte	0x00, 0xf5, 0x21, 0x00


	//----- nvinfo : EIATTR_KPARAM_INFO
	.align		4
.L_55:
        /*0048*/ 	.byte	0x04, 0x17
        /*004a*/ 	.short	(.L_57 - .L_56)
.L_56:
        /*004c*/ 	.word	0x00000000
        /*0050*/ 	.short	0x0001
        /*0052*/ 	.short	0x0008
        /*0054*/ 	.byte	0x00, 0xf5, 0x21, 0x00


	//----- nvinfo : EIATTR_KPARAM_INFO
	.align		4
.L_57:
        /*0058*/ 	.byte	0x04, 0x17
        /*005a*/ 	.short	(.L_59 - .L_58)
.L_58:
        /*005c*/ 	.word	0x00000000
        /*0060*/ 	.short	0x0000
        /*0062*/ 	.short	0x0000
        /*0064*/ 	.byte	0x00, 0xf5, 0x21, 0x00


	//----- nvinfo : EIATTR_SPARSE_MMA_MASK
	.align		4
.L_59:
        /*0068*/ 	.byte	0x03, 0x50
        /*006a*/ 	.short	0x0000


	//----- nvinfo : EIATTR_MAXREG_COUNT
	.align		4
        /*006c*/ 	.byte	0x03, 0x1b
        /*006e*/ 	.short	0x00ff


	//----- nvinfo : EIATTR_NUM_BARRIERS
	.align		4
        /*0070*/ 	.byte	0x02, 0x4c
        /*0072*/ 	.byte	0x01
	.zero		1


	//----- nvinfo : EIATTR_MERCURY_ISA_VERSION
	.align		4
        /*0074*/ 	.byte	0x03, 0x5f
        /*0076*/ 	.short	0x0101


	//----- nvinfo : EIATTR_VRC_CTA_INIT_COUNT
	.align		4
        /*0078*/ 	.byte	0x02, 0x4a
	.zero		1
	.zero		1


	//----- nvinfo : EIATTR_EXIT_INSTR_OFFSETS
	.align		4
        /*007c*/ 	.byte	0x04, 0x1c
        /*007e*/ 	.short	(.L_61 - .L_60)


	//   ....[0]....
.L_60:
        /*0080*/ 	.word	0x000006a0


	//   ....[1]....
        /*0084*/ 	.word	0x000006f0


	//----- nvinfo : EIATTR_CBANK_PARAM_SIZE
	.align		4
.L_61:
        /*0088*/ 	.byte	0x03, 0x19
        /*008a*/ 	.short	0x0024


	//----- nvinfo : EIATTR_PARAM_CBANK
	.align		4
        /*008c*/ 	.byte	0x04, 0x0a
        /*008e*/ 	.short	(.L_63 - .L_62)
	.align		4
.L_62:
        /*0090*/ 	.word	index@(.nv.constant0._Z16matmul_coalescedPKfS0_Pfiii)
        /*0094*/ 	.short	0x0380
        /*0096*/ 	.short	0x0024


	//----- nvinfo : EIATTR_SW_WAR
	.align		4
.L_63:
        /*0098*/ 	.byte	0x04, 0x36
        /*009a*/ 	.short	(.L_65 - .L_64)
.L_64:
        /*009c*/ 	.word	0x00000008
.L_65:


//--------------------- .nv.info._Z16matmul_optimizedPKfS0_Pfiii --------------------------
	.section	.nv.info._Z16matmul_optimizedPKfS0_Pfiii,"",@"SHT_CUDA_INFO"
	.sectionflags	@""
	.align	4


	//----- nvinfo : EIATTR_CUDA_API_VERSION
	.align		4
        /*0000*/ 	.byte	0x04, 0x37
        /*0002*/ 	.short	(.L_67 - .L_66)
.L_66:
        /*0004*/ 	.word	0x00000082


	//----- nvinfo : EIATTR_KPARAM_INFO
	.align		4
.L_67:
        /*0008*/ 	.byte	0x04, 0x17
        /*000a*/ 	.short	(.L_69 - .L_68)
.L_68:
        /*000c*/ 	.word	0x00000000
        /*0010*/ 	.short	0x0005
        /*0012*/ 	.short	0x0020
        /*0014*/ 	.byte	0x00, 0xf0, 0x11, 0x00


	//----- nvinfo : EIATTR_KPARAM_INFO
	.align		4
.L_69:
        /*0018*/ 	.byte	0x04, 0x17
        /*001a*/ 	.short	(.L_71 - .L_70)
.L_70:
        /*001c*/ 	.word	0x00000000
        /*0020*/ 	.short	0x0004
        /*0022*/ 	.short	0x001c
        /*0024*/ 	.byte	0x00, 0xf0, 0x11, 0x00


	//----- nvinfo : EIATTR_KPARAM_INFO
	.align		4
.L_71:
        /*0028*/ 	.byte	0x04, 0x17
        /*002a*/ 	.short	(.L_73 - .L_72)
.L_72:
        /*002c*/ 	.word	0x00000000
        /*0030*/ 	.short	0x0003
        /*0032*/ 	.short	0x0018
        /*0034*/ 	.byte	0x00, 0xf0, 0x11, 0x00


	//----- nvinfo : EIATTR_KPARAM_INFO
	.align		4
.L_73:
        /*0038*/ 	.byte	0x04, 0x17
        /*003a*/ 	.short	(.L_75 - .L_74)
.L_74:
        /*003c*/ 	.word	0x00000000
        /*0040*/ 	.short	0x0002
        /*0042*/ 	.short	0x0010
        /*0044*/ 	.byte	0x00, 0xf5, 0x21, 0x00


	//----- nvinfo : EIATTR_KPARAM_INFO
	.align		4
.L_75:
        /*0048*/ 	.byte	0x04, 0x17
        /*004a*/ 	.short	(.L_77 - .L_76)
.L_76:
        /*004c*/ 	.word	0x00000000
        /*0050*/ 	.short	0x0001
        /*0052*/ 	.short	0x0008
        /*0054*/ 	.byte	0x00, 0xf5, 0x21, 0x00


	//----- nvinfo : EIATTR_KPARAM_INFO
	.align		4
.L_77:
        /*0058*/ 	.byte	0x04, 0x17
        /*005a*/ 	.short	(.L_79 - .L_78)
.L_78:
        /*005c*/ 	.word	0x00000000
        /*0060*/ 	.short	0x0000
        /*0062*/ 	.short	0x0000
        /*0064*/ 	.byte	0x00, 0xf5, 0x21, 0x00


	//----- nvinfo : EIATTR_SPARSE_MMA_MASK
	.align		4
.L_79:
        /*0068*/ 	.byte	0x03, 0x50
        /*006a*/ 	.short	0x0000


	//----- nvinfo : EIATTR_MAXREG_COUNT
	.align		4
        /*006c*/ 	.byte	0x03, 0x1b
        /*006e*/ 	.short	0x00ff


	//----- nvinfo : EIATTR_NUM_BARRIERS
	.align		4
        /*0070*/ 	.byte	0x02, 0x4c
        /*0072*/ 	.byte	0x01
	.zero		1


	//----- nvinfo : EIATTR_MERCURY_ISA_VERSION
	.align		4
        /*0074*/ 	.byte	0x03, 0x5f
        /*0076*/ 	.short	0x0101


	//----- nvinfo : EIATTR_VRC_CTA_INIT_COUNT
	.align		4
        /*0078*/ 	.byte	0x02, 0x4a
	.zero		1
	.zero		1


	//----- nvinfo : EIATTR_EXIT_INSTR_OFFSETS
	.align		4
        /*007c*/ 	.byte	0x04, 0x1c
        /*007e*/ 	.short	(.L_81 - .L_80)


	//   ....[0]....
.L_80:
        /*0080*/ 	.word	0x000005f0


	//   ....[1]....
        /*0084*/ 	.word	0x00000640


	//----- nvinfo : EIATTR_CBANK_PARAM_SIZE
	.align		4
.L_81:
        /*0088*/ 	.byte	0x03, 0x19
        /*008a*/ 	.short	0x0024


	//----- nvinfo : EIATTR_PARAM_CBANK
	.align		4
        /*008c*/ 	.byte	0x04, 0x0a
        /*008e*/ 	.short	(.L_83 - .L_82)
	.align		4
.L_82:
        /*0090*/ 	.word	index@(.nv.constant0._Z16matmul_optimizedPKfS0_Pfiii)
        /*0094*/ 	.short	0x0380
        /*0096*/ 	.short	0x0024


	//----- nvinfo : EIATTR_SW_WAR
	.align		4
.L_83:
        /*0098*/ 	.byte	0x04, 0x36
        /*009a*/ 	.short	(.L_85 - .L_84)
.L_84:
        /*009c*/ 	.word	0x00000008
.L_85:


//--------------------- .nv.info._Z12matmul_naivePKfS0_Pfiii --------------------------
	.section	.nv.info._Z12matmul_naivePKfS0_Pfiii,"",@"SHT_CUDA_INFO"
	.sectionflags	@""
	.align	4


	//----- nvinfo : EIATTR_CUDA_API_VERSION
	.align		4
        /*0000*/ 	.byte	0x04, 0x37
        /*0002*/ 	.short	(.L_87 - .L_86)
.L_86:
        /*0004*/ 	.word	0x00000082


	//----- nvinfo : EIATTR_KPARAM_INFO
	.align		4
.L_87:
        /*0008*/ 	.byte	0x04, 0x17
        /*000a*/ 	.short	(.L_89 - .L_88)
.L_88:
        /*000c*/ 	.word	0x00000000
        /*0010*/ 	.short	0x0005
        /*0012*/ 	.short	0x0020
        /*0014*/ 	.byte	0x00, 0xf0, 0x11, 0x00


	//----- nvinfo : EIATTR_KPARAM_INFO
	.align		4
.L_89:
        /*0018*/ 	.byte	0x04, 0x17
        /*001a*/ 	.short	(.L_91 - .L_90)
.L_90:
        /*001c*/ 	.word	0x00000000
        /*0020*/ 	.short	0x0004
        /*0022*/ 	.short	0x001c
        /*0024*/ 	.byte	0x00, 0xf0, 0x11, 0x00


	//----- nvinfo : EIATTR_KPARAM_INFO
	.align		4
.L_91:
        /*0028*/ 	.byte	0x04, 0x17
        /*002a*/ 	.short	(.L_93 - .L_92)
.L_92:
        /*002c*/ 	.word	0x00000000
        /*0030*/ 	.short	0x0003
        /*0032*/ 	.short	0x0018
        /*0034*/ 	.byte	0x00, 0xf0, 0x11, 0x00


	//----- nvinfo : EIATTR_KPARAM_INFO
	.align		4
.L_93:
        /*0038*/ 	.byte	0x04, 0x17
        /*003a*/ 	.short	(.L_95 - .L_94)
.L_94:
        /*003c*/ 	.word	0x00000000
        /*0040*/ 	.short	0x0002
        /*0042*/ 	.short	0x0010
        /*0044*/ 	.byte	0x00, 0xf5, 0x21, 0x00


	//----- nvinfo : EIATTR_KPARAM_INFO
	.align		4
.L_95:
        /*0048*/ 	.byte	0x04, 0x17
        /*004a*/ 	.short	(.L_97 - .L_96)
.L_96:
        /*004c*/ 	.word	0x00000000
        /*0050*/ 	.short	0x0001
        /*0052*/ 	.short	0x0008
        /*0054*/ 	.byte	0x00, 0xf5, 0x21, 0x00


	//----- nvinfo : EIATTR_KPARAM_INFO
	.align		4
.L_97:
        /*0058*/ 	.byte	0x04, 0x17
        /*005a*/ 	.short	(.L_99 - .L_98)
.L_98:
        /*005c*/ 	.word	0x00000000
        /*0060*/ 	.short	0x0000
        /*0062*/ 	.short	0x0000
        /*0064*/ 	.byte	0x00, 0xf5, 0x21, 0x00


	//----- nvinfo : EIATTR_SPARSE_MMA_MASK
	.align		4
.L_99:
        /*0068*/ 	.byte	0x03, 0x50
        /*006a*/ 	.short	0x0000


	//----- nvinfo : EIATTR_MAXREG_COUNT
	.align		4
        /*006c*/ 	.byte	0x03, 0x1b
        /*006e*/ 	.short	0x00ff


	//----- nvinfo : EIATTR_MERCURY_ISA_VERSION
	.align		4
        /*0070*/ 	.byte	0x03, 0x5f
        /*0072*/ 	.short	0x0101


	//----- nvinfo : EIATTR_VRC_CTA_INIT_COUNT
	.align		4
        /*0074*/ 	.byte	0x02, 0x4a
	.zero		1
	.zero		1


	//----- nvinfo : EIATTR_EXIT_INSTR_OFFSETS
	.align		4
        /*0078*/ 	.byte	0x04, 0x1c
        /*007a*/ 	.short	(.L_101 - .L_100)


	//   ....[0]....
.L_100:
        /*007c*/ 	.word	0x000000c0


	//   ....[1]....
        /*0080*/ 	.word	0x000008e0


	//----- nvinfo : EIATTR_CBANK_PARAM_SIZE
	.align		4
.L_101:
        /*0084*/ 	.byte	0x03, 0x19
        /*0086*/ 	.short	0x0024


	//----- nvinfo : EIATTR_PARAM_CBANK
	.align		4
        /*0088*/ 	.byte	0x04, 0x0a
        /*008a*/ 	.short	(.L_103 - .L_102)
	.align		4
.L_102:
        /*008c*/ 	.word	index@(.nv.constant0._Z12matmul_naivePKfS0_Pfiii)
        /*0090*/ 	.short	0x0380
        /*0092*/ 	.short	0x0024


	//----- nvinfo : EIATTR_SW_WAR
	.align		4
.L_103:
        /*0094*/ 	.byte	0x04, 0x36
        /*0096*/ 	.short	(.L_105 - .L_104)
.L_104:
        /*0098*/ 	.word	0x00000008
.L_105:


//--------------------- .nv.callgraph             --------------------------
	.section	.nv.callgraph,"",@"SHT_CUDA_CALLGRAPH"
	.align	4
	.sectionentsize	8
	.align		4
        /*0000*/ 	.word	0x00000000
	.align		4
        /*0004*/ 	.word	0xffffffff
	.align		4
        /*0008*/ 	.word	0x00000000
	.align		4
        /*000c*/ 	.word	0xfffffffe
	.align		4
        /*0010*/ 	.word	0x00000000
	.align		4
        /*0014*/ 	.word	0xfffffffd
	.align		4
        /*0018*/ 	.word	0x00000000
	.align		4
        /*001c*/ 	.word	0xfffffffc


//--------------------- .text._Z11matmul_fastPKfS0_Pfiii --------------------------
	.section	.text._Z11matmul_fastPKfS0_Pfiii,"ax",@progbits
	.align	128
        .global         _Z11matmul_fastPKfS0_Pfiii
        .type           _Z11matmul_fastPKfS0_Pfiii,@function
        .size           _Z11matmul_fastPKfS0_Pfiii,(.L_x_14 - _Z11matmul_fastPKfS0_Pfiii)
        .other          _Z11matmul_fastPKfS0_Pfiii,@"STO_CUDA_ENTRY STV_DEFAULT"
_Z11matmul_fastPKfS0_Pfiii:
.text._Z11matmul_fastPKfS0_Pfiii:
[----:B------:R-:W-:Y:S01]  /*0000*/  LDC R1, c[0x0][0x37c] ;  /* 0x0000df00ff017b82 */ /* 0x000fe20000000800 */
[----:B------:R-:W0:Y:S07]  /*0010*/  LDCU UR7, c[0x0][0x3a0] ;  /* 0x00007400ff0777ac */ /* 0x000e2e0008000800 */
[----:B------:R-:W1:Y:S01]  /*0020*/  S2UR UR5, SR_CTAID.Y ;  /* 0x00000000000579c3 */ /* 0x000e620000002600 */
[----:B------:R-:W-:Y:S02]  /*0030*/  CS2R R58, SRZ ;  /* 0x00000000003a7805 */ /* 0x000fe4000001ff00 */
[----:B------:R-:W-:-:S02]  /*0040*/  CS2R R48, SRZ ;  /* 0x0000000000307805 */ /* 0x000fc4000001ff00 */
[----:B------:R-:W-:Y:S02]  /*0050*/  CS2R R54, SRZ ;  /* 0x0000000000367805 */ /* 0x000fe4000001ff00 */
[----:B------:R-:W-:Y:S02]  /*0060*/  CS2R R52, SRZ ;  /* 0x0000000000347805 */ /* 0x000fe4000001ff00 */
[----:B------:R-:W-:Y:S02]  /*0070*/  CS2R R40, SRZ ;  /* 0x0000000000287805 */ /* 0x000fe4000001ff00 */
[----:B------:R-:W-:Y:S02]  /*0080*/  CS2R R38, SRZ ;  /* 0x0000000000267805 */ /* 0x000fe4000001ff00 */
[----:B------:R-:W-:Y:S01]  /*0090*/  CS2R R50, SRZ ;  /* 0x0000000000327805 */ /* 0x000fe2000001ff00 */
[----:B------:R-:W2:Y:S01]  /*00a0*/  S2UR UR6, SR_CTAID.X ;  /* 0x00000000000679c3 */ /* 0x000ea20000002500 */
[----:B------:R-:W-:Y:S01]  /*00b0*/  CS2R R56, SRZ ;  /* 0x0000000000387805 */ /* 0x000fe2000001ff00 */
[----:B------:R-:W3:Y:S01]  /*00c0*/  LDCU.64 UR8, c[0x0][0x358] ;  /* 0x00006b00ff0877ac */ /* 0x000ee20008000a00 */
[----:B0-----:R-:W-:-:S02]  /*00d0*/  UISETP.GE.AND UP0, UPT, UR7, 0x1, UPT ;  /* 0x000000010700788c */ /* 0x001fc4000bf06270 */
[----:B-1----:R-:W-:Y:S02]  /*00e0*/  USHF.L.U32 UR5, UR5, 0x6, URZ ;  /* 0x0000000605057899 */ /* 0x002fe400080006ff */
[----:B--2---:R-:W-:-:S05]  /*00f0*/  USHF.L.U32 UR6, UR6, 0x6, URZ ;  /* 0x0000000606067899 */ /* 0x004fca00080006ff */
[----:B---3--:R-:W-:Y:S07]  /*0100*/  BRA.U !UP0, `(.L_x_0) ;  /* 0x0000001908d47547 */ /* 0x008fee000b800000 */
[----:B------:R-:W0:Y:S01]  /*0110*/  S2R R6, SR_TID.X ;  /* 0x0000000000067919 */ /* 0x000e220000002100 */
[----:B------:R-:W0:Y:S01]  /*0120*/  LDCU UR4, c[0x0][0x360] ;  /* 0x00006c00ff0477ac */ /* 0x000e220008000800 */
[----:B------:R-:W1:Y:S01]  /*0130*/  LDC R15, c[0x0][0x39c] ;  /* 0x0000e700ff0f7b82 */ /* 0x000e620000000800 */
[----:B------:R-:W-:Y:S01]  /*0140*/  MOV R0, 0x400 ;  /* 0x0000040000007802 */ /* 0x000fe20000000f00 */
[----:B------:R-:W0:Y:S01]  /*0150*/  S2R R13, SR_TID.Y ;  /* 0x00000000000d7919 */ /* 0x000e220000002200 */
[----:B------:R-:W-:Y:S01]  /*0160*/  HFMA2 R58, -RZ, RZ, 0, 0 ;  /* 0x00000000ff3a7431 */ /* 0x000fe200000001ff */
[----:B------:R-:W2:Y:S01]  /*0170*/  LDCU UR11, c[0x0][0x3a0] ;  /* 0x00007400ff0b77ac */ /* 0x000ea20008000800 */
[----:B------:R-:W-:Y:S01]  /*0180*/  IADD3 R4, PT, PT, R0, 0x1040, RZ ;  /* 0x0000104000047810 */ /* 0x000fe20007ffe0ff */
[----:B------:R-:W3:Y:S01]  /*0190*/  S2R R7, SR_CgaCtaId ;  /* 0x0000000000077919 */ /* 0x000ee20000008800 */
[----:B------:R-:W4:Y:S01]  /*01a0*/  LDCU UR10, c[0x0][0x398] ;  /* 0x00007300ff0a77ac */ /* 0x000f220008000800 */
[----:B0-----:R-:W-:Y:S01]  /*01b0*/  IMAD R3, R13, UR4, R6 ;  /* 0x000000040d037c24 */ /* 0x001fe2000f8e0206 */
[----:B------:R-:W-:Y:S01]  /*01c0*/  UMOV UR4, URZ ;  /* 0x000000ff00047c82 */ /* 0x000fe20008000000 */
[----:B---3--:R-:W-:-:S03]  /*01d0*/  LEA R5, R7, R4, 0x18 ;  /* 0x0000000407057211 */ /* 0x008fc600078ec0ff */
[----:B------:R-:W-:Y:S02]  /*01e0*/  SHF.L.U32 R2, R3, 0x2, RZ ;  /* 0x0000000203027819 */ /* 0x000fe400000006ff */
[----:B------:R-:W-:Y:S02]  /*01f0*/  LEA R8, R7, R0, 0x18 ;  /* 0x0000000007087211 */ /* 0x000fe400078ec0ff */
[----:B------:R-:W-:Y:S02]  /*0200*/  LOP3.LUT R4, R2, 0xfc, RZ, 0xc0, !PT ;  /* 0x000000fc02047812 */ /* 0x000fe400078ec0ff */
[-C--:B------:R-:W-:Y:S02]  /*0210*/  LEA R2, R6, R5.reuse, 0x4 ;  /* 0x0000000506027211 */ /* 0x080fe400078e20ff */
[----:B------:R-:W-:Y:S02]  /*0220*/  IADD3 R32, PT, PT, R4, R5, RZ ;  /* 0x0000000504207210 */ /* 0x000fe40007ffe0ff */
[----:B------:R-:W-:-:S02]  /*0230*/  LOP3.LUT R31, R3, 0xf, RZ, 0xc0, !PT ;  /* 0x0000000f031f7812 */ /* 0x000fc400078ec0ff */
[C---:B------:R-:W-:Y:S02]  /*0240*/  LOP3.LUT R5, R3.reuse, 0x3f, RZ, 0xc0, !PT ;  /* 0x0000003f03057812 */ /* 0x040fe400078ec0ff */
[C---:B------:R-:W-:Y:S02]  /*0250*/  IADD3 R12, PT, PT, R3.reuse, 0x300, RZ ;  /* 0x00000300030c7810 */ /* 0x040fe40007ffe0ff */
[C---:B------:R-:W-:Y:S02]  /*0260*/  IADD3 R10, PT, PT, R3.reuse, 0x200, RZ ;  /* 0x00000200030a7810 */ /* 0x040fe40007ffe0ff */
[----:B------:R-:W-:Y:S02]  /*0270*/  IADD3 R9, PT, PT, R3, 0x100, RZ ;  /* 0x0000010003097810 */ /* 0x000fe40007ffe0ff */
[----:B------:R-:W-:Y:S01]  /*0280*/  LEA R7, R13, R8, 0x4 ;  /* 0x000000080d077211 */ /* 0x000fe200078e20ff */
[----:B------:R-:W-:Y:S01]  /*0290*/  IMAD R8, R31, 0x104, R8 ;  /* 0x000001041f087824 */ /* 0x000fe200078e0208 */
[----:B------:R-:W-:-:S02]  /*02a0*/  SHF.R.U32.HI R30, RZ, 0x6, R3 ;  /* 0x00000006ff1e7819 */ /* 0x000fc40000011603 */
[----:B------:R-:W-:Y:S02]  /*02b0*/  IADD3 R0, PT, PT, R5, UR6, RZ ;  /* 0x0000000605007c10 */ /* 0x000fe4000fffe0ff */
[----:B------:R-:W-:Y:S01]  /*02c0*/  SHF.R.U32.HI R11, RZ, 0x6, R12 ;  /* 0x00000006ff0b7819 */ /* 0x000fe2000001160c */
[CC--:B-1----:R-:W-:Y:S01]  /*02d0*/  IMAD R6, R30.reuse, R15.reuse, UR6 ;  /* 0x000000061e067e24 */ /* 0x0c2fe2000f8e020f */
[----:B------:R-:W-:Y:S01]  /*02e0*/  SHF.R.U32.HI R28, RZ, 0x6, R10 ;  /* 0x00000006ff1c7819 */ /* 0x000fe2000001160a */
[----:B------:R-:W-:Y:S01]  /*02f0*/  IMAD R35, R30, 0x104, R32 ;  /* 0x000001041e237824 */ /* 0x000fe200078e0220 */
[----:B------:R-:W-:Y:S02]  /*0300*/  SHF.R.U32.HI R29, RZ, 0x6, R9 ;  /* 0x00000006ff1d7819 */ /* 0x000fe40000011609 */
[----:B------:R-:W-:Y:S01]  /*0310*/  SHF.R.U32.HI R37, RZ, 0x4, R12 ;  /* 0x00000004ff257819 */ /* 0x000fe2000001160c */
[CC--:B------:R-:W-:Y:S01]  /*0320*/  IMAD R4, R28.reuse, R15.reuse, UR6 ;  /* 0x000000061c047e24 */ /* 0x0c0fe2000f8e020f */
[----:B------:R-:W-:Y:S01]  /*0330*/  SHF.R.U32.HI R3, RZ, 0x4, R3 ;  /* 0x00000004ff037819 */ /* 0x000fe20000011603 */
[CC--:B------:R-:W-:Y:S01]  /*0340*/  IMAD R14, R29.reuse, R15.reuse, UR6 ;  /* 0x000000061d0e7e24 */ /* 0x0c0fe2000f8e020f */
[----:B------:R-:W-:Y:S01]  /*0350*/  SHF.R.U32.HI R9, RZ, 0x4, R9 ;  /* 0x00000004ff097819 */ /* 0x000fe20000011609 */
[----:B------:R-:W-:Y:S01]  /*0360*/  IMAD R34, R29, 0x104, R32 ;  /* 0x000001041d227824 */ /* 0x000fe200078e0220 */
[----:B------:R-:W-:Y:S01]  /*0370*/  SHF.R.U32.HI R13, RZ, 0x4, R10 ;  /* 0x00000004ff0d7819 */ /* 0x000fe2000001160a */
[--C-:B------:R-:W-:Y:S01]  /*0380*/  IMAD R33, R28, 0x104, R32.reuse ;  /* 0x000001041c217824 */ /* 0x100fe200078e0220 */
[-C--:B------:R-:W-:Y:S01]  /*0390*/  ISETP.GE.AND P2, PT, R0, R15.reuse, PT ;  /* 0x0000000f0000720c */ /* 0x080fe20003f46270 */
[----:B------:R-:W-:Y:S01]  /*03a0*/  IMAD R0, R11, R15, UR6 ;  /* 0x000000060b007e24 */ /* 0x000fe2000f8e020f */
[----:B------:R-:W-:Y:S01]  /*03b0*/  LEA R36, R37, R8, 0x2 ;  /* 0x0000000825247211 */ /* 0x000fe200078e10ff */
[----:B------:R-:W-:Y:S01]  /*03c0*/  IMAD R32, R11, 0x104, R32 ;  /* 0x000001040b207824 */ /* 0x000fe200078e0220 */
[----:B------:R-:W-:-:S02]  /*03d0*/  IADD3 R47, PT, PT, R3, UR5, RZ ;  /* 0x00000005032f7c10 */ /* 0x000fc4000fffe0ff */
[----:B------:R-:W-:Y:S02]  /*03e0*/  IADD3 R45, PT, PT, R9, UR5, RZ ;  /* 0x00000005092d7c10 */ /* 0x000fe4000fffe0ff */
[----:B------:R-:W-:Y:S02]  /*03f0*/  IADD3 R43, PT, PT, R13, UR5, RZ ;  /* 0x000000050d2b7c10 */ /* 0x000fe4000fffe0ff */
[----:B------:R-:W-:Y:S02]  /*0400*/  IADD3 R37, PT, PT, R37, UR5, RZ ;  /* 0x0000000525257c10 */ /* 0x000fe4000fffe0ff */
[C---:B------:R-:W-:Y:S02]  /*0410*/  IADD3 R6, PT, PT, R5.reuse, R6, RZ ;  /* 0x0000000605067210 */ /* 0x040fe40007ffe0ff */
[----:B------:R-:W-:Y:S01]  /*0420*/  IADD3 R0, PT, PT, R5, R0, RZ ;  /* 0x0000000005007210 */ /* 0x000fe20007ffe0ff */
[----:B------:R-:W-:Y:S01]  /*0430*/  IMAD R10, R37, UR7, R31 ;  /* 0x00000007250a7c24 */ /* 0x000fe2000f8e021f */
[----:B------:R-:W-:-:S02]  /*0440*/  IADD3 R4, PT, PT, R5, R4, RZ ;  /* 0x0000000405047210 */ /* 0x000fc40007ffe0ff */
[-C--:B------:R-:W-:Y:S01]  /*0450*/  LEA R46, R3, R8.reuse, 0x2 ;  /* 0x00000008032e7211 */ /* 0x080fe200078e10ff */
[--C-:B------:R-:W-:Y:S01]  /*0460*/  IMAD R3, R47, UR7, R31.reuse ;  /* 0x000000072f037c24 */ /* 0x100fe2000f8e021f */
[-C--:B------:R-:W-:Y:S01]  /*0470*/  LEA R44, R9, R8.reuse, 0x2 ;  /* 0x00000008092c7211 */ /* 0x080fe200078e10ff */
[--C-:B------:R-:W-:Y:S01]  /*0480*/  IMAD R9, R43, UR7, R31.reuse ;  /* 0x000000072b097c24 */ /* 0x100fe2000f8e021f */
[----:B------:R-:W-:Y:S01]  /*0490*/  LEA R42, R13, R8, 0x2 ;  /* 0x000000080d2a7211 */ /* 0x000fe200078e10ff */
[----:B------:R-:W-:Y:S01]  /*04a0*/  IMAD R8, R45, UR7, R31 ;  /* 0x000000072d087c24 */ /* 0x000fe2000f8e021f */
[----:B--2-4-:R-:W-:-:S07]  /*04b0*/  IADD3 R5, PT, PT, R5, R14, RZ ;  /* 0x0000000e05057210 */ /* 0x014fce0007ffe0ff */
.L_x_1:
[C---:B------:R-:W-:Y:S02]  /*04c0*/  ISETP.GE.AND P0, PT, R31.reuse, UR11, PT ;  /* 0x0000000b1f007c0c */ /* 0x040fe4000bf06270 */
[----:B------:R-:W-:Y:S02]  /*04d0*/  CS2R R22, SRZ ;  /* 0x0000000000167805 */ /* 0x000fe4000001ff00 */
[----:B------:R-:W-:Y:S02]  /*04e0*/  ISETP.GE.AND P1, PT, R31, UR11, PT ;  /* 0x0000000b1f007c0c */ /* 0x000fe4000bf26270 */
[----:B------:R-:W-:Y:S02]  /*04f0*/  CS2R R24, SRZ ;  /* 0x0000000000187805 */ /* 0x000fe4000001ff00 */
[----:B------:R-:W-:Y:S02]  /*0500*/  ISETP.LT.AND P0, PT, R47, UR10, !P0 ;  /* 0x0000000a2f007c0c */ /* 0x000fe4000c701270 */
[----:B------:R-:W-:-:S02]  /*0510*/  ISETP.GE.OR P4, PT, R45, UR10, P1 ;  /* 0x0000000a2d007c0c */ /* 0x000fc40008f86670 */
[----:B------:R-:W-:Y:S02]  /*0520*/  ISETP.GE.OR P3, PT, R43, UR10, P1 ;  /* 0x0000000a2b007c0c */ /* 0x000fe40008f66670 */
[----:B------:R-:W-:Y:S02]  /*0530*/  ISETP.GE.OR P5, PT, R30, UR11, P2 ;  /* 0x0000000b1e007c0c */ /* 0x000fe400097a6670 */
[----:B------:R-:W-:Y:S02]  /*0540*/  ISETP.GE.OR P1, PT, R37, UR10, P1 ;  /* 0x0000000a25007c0c */ /* 0x000fe40008f26670 */
[----:B------:R-:W-:-:S03]  /*0550*/  ISETP.GE.OR P6, PT, R29, UR11, P2 ;  /* 0x0000000b1d007c0c */ /* 0x000fc600097c6670 */
[----:B------:R-:W0:Y:S08]  /*0560*/  @P0 LDC.64 R16, c[0x0][0x380] ;  /* 0x0000e000ff100b82 */ /* 0x000e300000000a00 */
[----:B------:R-:W1:Y:S08]  /*0570*/  @!P4 LDC.64 R14, c[0x0][0x380] ;  /* 0x0000e000ff0ecb82 */ /* 0x000e700000000a00 */
[----:B------:R-:W2:Y:S01]  /*0580*/  @!P3 LDC.64 R12, c[0x0][0x380] ;  /* 0x0000e000ff0cbb82 */ /* 0x000ea20000000a00 */
[----:B0-----:R-:W-:-:S07]  /*0590*/  @P0 IMAD.WIDE.U32 R16, R3, 0x4, R16 ;  /* 0x0000000403100825 */ /* 0x001fce00078e0010 */
[----:B------:R-:W0:Y:S01]  /*05a0*/  @!P5 LDC.64 R20, c[0x0][0x388] ;  /* 0x0000e200ff14db82 */ /* 0x000e220000000a00 */
[----:B------:R3:W4:Y:S01]  /*05b0*/  @P0 LDG.E R22, desc[UR8][R16.64] ;  /* 0x0000000810160981 */ /* 0x000722000c1e1900 */
[----:B-1----:R-:W-:Y:S01]  /*05c0*/  @!P4 IMAD.WIDE.U32 R14, R8, 0x4, R14 ;  /* 0x00000004080ec825 */ /* 0x002fe200078e000e */
[----:B------:R-:W-:-:S05]  /*05d0*/  ISETP.GE.OR P0, PT, R28, UR11, P2 ;  /* 0x0000000b1c007c0c */ /* 0x000fca0009706670 */
[----:B------:R-:W1:Y:S01]  /*05e0*/  @!P1 LDC.64 R18, c[0x0][0x380] ;  /* 0x0000e000ff129b82 */ /* 0x000e620000000a00 */
[----:B------:R5:W4:Y:S01]  /*05f0*/  @!P4 LDG.E R24, desc[UR8][R14.64] ;  /* 0x000000080e18c981 */ /* 0x000b22000c1e1900 */
[----:B------:R-:W-:Y:S01]  /*0600*/  ISETP.GE.OR P4, PT, R11, UR11, P2 ;  /* 0x0000000b0b007c0c */ /* 0x000fe20009786670 */
[----:B--2---:R-:W-:-:S05]  /*0610*/  @!P3 IMAD.WIDE.U32 R12, R9, 0x4, R12 ;  /* 0x00000004090cb825 */ /* 0x004fca00078e000c */
[----:B---3--:R-:W2:Y:S01]  /*0620*/  @!P6 LDC.64 R16, c[0x0][0x388] ;  /* 0x0000e200ff10eb82 */ /* 0x008ea20000000a00 */
[----:B------:R3:W4:Y:S07]  /*0630*/  @!P3 LDG.E R23, desc[UR8][R12.64] ;  /* 0x000000080c17b981 */ /* 0x00072e000c1e1900 */
[----:B-----5:R-:W5:Y:S08]  /*0640*/  @!P0 LDC.64 R14, c[0x0][0x388] ;  /* 0x0000e200ff0e8b82 */ /* 0x020f700000000a00 */
[----:B---3--:R-:W3:Y:S01]  /*0650*/  @!P4 LDC.64 R12, c[0x0][0x388] ;  /* 0x0000e200ff0ccb82 */ /* 0x008ee20000000a00 */
[----:B0-----:R-:W-:Y:S01]  /*0660*/  @!P5 IMAD.WIDE R20, R6, 0x4, R20 ;  /* 0x000000040614d825 */ /* 0x001fe200078e0214 */
[----:B------:R-:W-:-:S04]  /*0670*/  CS2R R60, SRZ ;  /* 0x00000000003c7805 */ /* 0x000fc8000001ff00 */
[----:B------:R0:W4:Y:S01]  /*0680*/  @!P5 LDG.E R25, desc[UR8][R20.64] ;  /* 0x000000081419d981 */ /* 0x000122000c1e1900 */
[----:B-1----:R-:W-:Y:S01]  /*0690*/  @!P1 IMAD.WIDE.U32 R18, R10, 0x4, R18 ;  /* 0x000000040a129825 */ /* 0x002fe200078e0012 */
[----:B------:R-:W-:-:S03]  /*06a0*/  MOV R27, RZ ;  /* 0x000000ff001b7202 */ /* 0x000fc60000000f00 */
[----:B--2---:R-:W-:Y:S01]  /*06b0*/  @!P6 IMAD.WIDE R16, R5, 0x4, R16 ;  /* 0x000000040510e825 */ /* 0x004fe200078e0210 */
[----:B0-----:R-:W-:-:S03]  /*06c0*/  MOV R20, RZ ;  /* 0x000000ff00147202 */ /* 0x001fc60000000f00 */
[----:B-----5:R-:W-:Y:S01]  /*06d0*/  @!P0 IMAD.WIDE R14, R4, 0x4, R14 ;  /* 0x00000004040e8825 */ /* 0x020fe200078e020e */
[----:B------:R-:W2:Y:S04]  /*06e0*/  @!P6 LDG.E R61, desc[UR8][R16.64] ;  /* 0x00000008103de981 */ /* 0x000ea8000c1e1900 */
[----:B------:R-:W5:Y:S01]  /*06f0*/  @!P1 LDG.E R20, desc[UR8][R18.64] ;  /* 0x0000000812149981 */ /* 0x000f62000c1e1900 */
[----:B---3--:R-:W-:-:S03]  /*0700*/  @!P4 IMAD.WIDE R12, R0, 0x4, R12 ;  /* 0x00000004000cc825 */ /* 0x008fc600078e020c */
[----:B------:R-:W3:Y:S04]  /*0710*/  @!P0 LDG.E R60, desc[UR8][R14.64] ;  /* 0x000000080e3c8981 */ /* 0x000ee8000c1e1900 */
[----:B------:R-:W3:Y:S04]  /*0720*/  @!P4 LDG.E R27, desc[UR8][R12.64] ;  /* 0x000000080c1bc981 */ /* 0x000ee8000c1e1900 */
[----:B----4-:R-:W-:Y:S04]  /*0730*/  STS [R46], R22 ;  /* 0x000000162e007388 */ /* 0x010fe80000000800 */
[----:B------:R-:W-:Y:S04]  /*0740*/  STS [R44], R24 ;  /* 0x000000182c007388 */ /* 0x000fe80000000800 */
[----:B------:R-:W-:Y:S04]  /*0750*/  STS [R42], R23 ;  /* 0x000000172a007388 */ /* 0x000fe80000000800 */
[----:B-----5:R-:W-:Y:S04]  /*0760*/  STS [R36], R20 ;  /* 0x0000001424007388 */ /* 0x020fe80000000800 */
[----:B------:R-:W-:Y:S04]  /*0770*/  STS [R35], R25 ;  /* 0x0000001923007388 */ /* 0x000fe80000000800 */
[----:B--2---:R-:W-:Y:S04]  /*0780*/  STS [R34], R61 ;  /* 0x0000003d22007388 */ /* 0x004fe80000000800 */
[----:B---3--:R-:W-:Y:S04]  /*0790*/  STS [R33], R60 ;  /* 0x0000003c21007388 */ /* 0x008fe80000000800 */
[----:B------:R-:W-:Y:S01]  /*07a0*/  STS [R32], R27 ;  /* 0x0000001b20007388 */ /* 0x000fe20000000800 */
[----:B------:R-:W-:Y:S06]  /*07b0*/  BAR.SYNC.DEFER_BLOCKING 0x0 ;  /* 0x0000000000007b1d */ /* 0x000fec0000010000 */
[----:B------:R-:W-:Y:S04]  /*07c0*/  LDS.128 R12, [R7] ;  /* 0x00000000070c7984 */ /* 0x000fe80000000c00 */
[----:B------:R-:W-:Y:S04]  /*07d0*/  LDS.128 R16, [R2] ;  /* 0x0000000002107984 */ /* 0x000fe80000000c00 */
[----:B------:R-:W0:Y:S04]  /*07e0*/  LDS.128 R20, [R7+0x100] ;  /* 0x0001000007147984 */ /* 0x000e280000000c00 */
[----:B------:R-:W1:Y:S04]  /*07f0*/  LDS.128 R24, [R2+0x100] ;  /* 0x0001000002187984 */ /* 0x000e680000000c00 */
[----:B------:R-:W2:Y:S01]  /*0800*/  LDS R24, [R2+0x110] ;  /* 0x0001100002187984 */ /* 0x000ea20000000800 */
[----:B0-----:R-:W-:-:S03]  /*0810*/  FFMA R20, R12, R16, R39 ;  /* 0x000000100c147223 */ /* 0x001fc60000000027 */
[----:B------:R-:W0:Y:S01]  /*0820*/  LDS R39, [R7+0x110] ;  /* 0x0001100007277984 */ /* 0x000e220000000800 */
[C---:B------:R-:W-:Y:S01]  /*0830*/  FFMA R55, R12.reuse, R17, R55 ;  /* 0x000000110c377223 */ /* 0x040fe20000000037 */
[CC--:B------:R-:W-:Y:S01]  /*0840*/  FFMA R40, R12.reuse, R18.reuse, R40 ;  /* 0x000000120c287223 */ /* 0x0c0fe20000000028 */
[----:B------:R-:W-:Y:S01]  /*0850*/  FFMA R49, R12, R19, R49 ;  /* 0x000000130c317223 */ /* 0x000fe20000000031 */
[C---:B------:R-:W-:Y:S01]  /*0860*/  FFMA R52, R16.reuse, R13, R52 ;  /* 0x0000000d10347223 */ /* 0x040fe20000000034 */
[C---:B------:R-:W-:Y:S01]  /*0870*/  FFMA R54, R13.reuse, R17, R54 ;  /* 0x000000110d367223 */ /* 0x040fe20000000036 */
[C---:B------:R-:W-:Y:S01]  /*0880*/  FFMA R48, R13.reuse, R18, R48 ;  /* 0x000000120d307223 */ /* 0x040fe20000000030 */
[----:B------:R-:W-:Y:S01]  /*0890*/  FFMA R58, R13, R19, R58 ;  /* 0x000000130d3a7223 */ /* 0x000fe2000000003a */
[----:B------:R-:W-:Y:S01]  /*08a0*/  FFMA R38, R16, R14, R38 ;  /* 0x0000000e10267223 */ /* 0x000fe20000000026 */
[C---:B------:R-:W-:Y:S01]  /*08b0*/  FFMA R53, R14.reuse, R17, R53 ;  /* 0x000000110e357223 */ /* 0x040fe20000000035 */
[CC--:B------:R-:W-:Y:S01]  /*08c0*/  FFMA R50, R14.reuse, R18.reuse, R50 ;  /* 0x000000120e327223 */ /* 0x0c0fe20000000032 */
[----:B------:R-:W-:Y:S01]  /*08d0*/  FFMA R41, R14, R19, R41 ;  /* 0x000000130e297223 */ /* 0x000fe20000000029 */
[----:B------:R-:W-:Y:S01]  /*08e0*/  FFMA R56, R16, R15, R56 ;  /* 0x0000000f10387223 */ /* 0x000fe20000000038 */
[C---:B------:R-:W-:Y:S01]  /*08f0*/  FFMA R57, R15.reuse, R17, R57 ;  /* 0x000000110f397223 */ /* 0x040fe20000000039 */
[C---:B------:R-:W-:Y:S01]  /*0900*/  FFMA R60, R15.reuse, R18, R59 ;  /* 0x000000120f3c7223 */ /* 0x040fe2000000003b */
[----:B------:R-:W-:Y:S01]  /*0910*/  FFMA R51, R15, R19, R51 ;  /* 0x000000130f337223 */ /* 0x000fe20000000033 */
[----:B------:R-:W-:Y:S04]  /*0920*/  LDS.64 R12, [R7+0x208] ;  /* 0x00020800070c7984 */ /* 0x000fe80000000a00 */
[----:B------:R-:W3:Y:S04]  /*0930*/  LDS.64 R16, [R2+0x208] ;  /* 0x0002080002107984 */ /* 0x000ee80000000a00 */
[----:B------:R-:W4:Y:S01]  /*0940*/  LDS.64 R14, [R7+0x210] ;  /* 0x00021000070e7984 */ /* 0x000f220000000a00 */
[----:B-1----:R-:W-:Y:S01]  /*0950*/  FFMA R59, R21, R25, R20 ;  /* 0x00000019153b7223 */ /* 0x002fe20000000014 */
[C---:B------:R-:W-:Y:S01]  /*0960*/  FFMA R52, R25.reuse, R22, R52 ;  /* 0x0000001619347223 */ /* 0x040fe20000000034 */
[----:B------:R-:W-:Y:S01]  /*0970*/  FFMA R38, R25, R23, R38 ;  /* 0x0000001719267223 */ /* 0x000fe20000000026 */
[C---:B------:R-:W-:Y:S01]  /*0980*/  FFMA R55, R21.reuse, R26, R55 ;  /* 0x0000001a15377223 */ /* 0x040fe20000000037 */
[CC--:B------:R-:W-:Y:S01]  /*0990*/  FFMA R40, R21.reuse, R27.reuse, R40 ;  /* 0x0000001b15287223 */ /* 0x0c0fe20000000028 */
[----:B--2---:R-:W-:Y:S01]  /*09a0*/  FFMA R49, R21, R24, R49 ;  /* 0x0000001815317223 */ /* 0x004fe20000000031 */
[C---:B------:R-:W-:Y:S01]  /*09b0*/  FFMA R54, R22.reuse, R26, R54 ;  /* 0x0000001a16367223 */ /* 0x040fe20000000036 */
[-C--:B------:R-:W-:Y:S01]  /*09c0*/  FFMA R48, R22, R27.reuse, R48 ;  /* 0x0000001b16307223 */ /* 0x080fe20000000030 */
[C---:B------:R-:W-:Y:S01]  /*09d0*/  FFMA R58, R24.reuse, R22, R58 ;  /* 0x00000016183a7223 */ /* 0x040fe2000000003a */
[C---:B------:R-:W-:Y:S01]  /*09e0*/  FFMA R53, R23.reuse, R26, R53 ;  /* 0x0000001a17357223 */ /* 0x040fe20000000035 */
[----:B------:R-:W-:Y:S01]  /*09f0*/  FFMA R50, R23, R27, R50 ;  /* 0x0000001b17327223 */ /* 0x000fe20000000032 */
[----:B------:R-:W-:Y:S01]  /*0a00*/  FFMA R41, R24, R23, R41 ;  /* 0x0000001718297223 */ /* 0x000fe20000000029 */
[----:B------:R-:W1:Y:S01]  /*0a10*/  LDS.64 R18, [R2+0x210] ;  /* 0x0002100002127984 */ /* 0x000e620000000a00 */
[----:B0-----:R-:W-:-:S03]  /*0a20*/  FFMA R25, R39, R25, R56 ;  /* 0x0000001927197223 */ /* 0x001fc60000000038 */
[----:B------:R-:W-:Y:S04]  /*0a30*/  LDS.128 R20, [R7+0x310] ;  /* 0x0003100007147984 */ /* 0x000fe80000000c00 */
[----:B------:R-:W0:Y:S01]  /*0a40*/  LDS R56, [R2+0x30c] ;  /* 0x00030c0002387984 */ /* 0x000e220000000800 */
[C---:B------:R-:W-:Y:S01]  /*0a50*/  FFMA R57, R39.reuse, R26, R57 ;  /* 0x0000001a27397223 */ /* 0x040fe20000000039 */
[C---:B------:R-:W-:Y:S01]  /*0a60*/  FFMA R60, R39.reuse, R27, R60 ;  /* 0x0000001b273c7223 */ /* 0x040fe2000000003c */
[----:B------:R-:W-:Y:S01]  /*0a70*/  FFMA R51, R39, R24, R51 ;  /* 0x0000001827337223 */ /* 0x000fe20000000033 */
[----:B------:R-:W2:Y:S01]  /*0a80*/  LDS R23, [R7+0x30c] ;  /* 0x00030c0007177984 */ /* 0x000ea20000000800 */
[-C--:B---3--:R-:W-:Y:S01]  /*0a90*/  FFMA R59, R12, R16.reuse, R59 ;  /* 0x000000100c3b7223 */ /* 0x088fe2000000003b */
[----:B------:R-:W-:Y:S01]  /*0aa0*/  FFMA R52, R16, R13, R52 ;  /* 0x0000000d10347223 */ /* 0x000fe20000000034 */
[----:B----4-:R-:W-:Y:S01]  /*0ab0*/  FFMA R38, R14, R16, R38 ;  /* 0x000000100e267223 */ /* 0x010fe20000000026 */
[----:B------:R-:W-:-:S02]  /*0ac0*/  FFMA R16, R16, R15, R25 ;  /* 0x0000000f10107223 */ /* 0x000fc40000000019 */
[----:B------:R-:W3:Y:S01]  /*0ad0*/  LDS.128 R24, [R2+0x310] ;  /* 0x0003100002187984 */ /* 0x000ee20000000c00 */
[-C--:B------:R-:W-:Y:S01]  /*0ae0*/  FFMA R55, R12, R17.reuse, R55 ;  /* 0x000000110c377223 */ /* 0x080fe20000000037 */
[-C--:B------:R-:W-:Y:S01]  /*0af0*/  FFMA R54, R13, R17.reuse, R54 ;  /* 0x000000110d367223 */ /* 0x080fe20000000036 */
[-C--:B------:R-:W-:Y:S01]  /*0b00*/  FFMA R53, R14, R17.reuse, R53 ;  /* 0x000000110e357223 */ /* 0x080fe20000000035 */
[----:B------:R-:W-:Y:S01]  /*0b10*/  FFMA R57, R15, R17, R57 ;  /* 0x000000110f397223 */ /* 0x000fe20000000039 */
[CC--:B-1----:R-:W-:Y:S01]  /*0b20*/  FFMA R40, R12.reuse, R18.reuse, R40 ;  /* 0x000000120c287223 */ /* 0x0c2fe20000000028 */
[----:B------:R-:W-:Y:S01]  /*0b30*/  FFMA R49, R12, R19, R49 ;  /* 0x000000130c317223 */ /* 0x000fe20000000031 */
[----:B------:R-:W-:Y:S01]  /*0b40*/  FFMA R48, R18, R13, R48 ;  /* 0x0000000d12307223 */ /* 0x000fe20000000030 */
[-C--:B------:R-:W-:Y:S01]  /*0b50*/  FFMA R58, R13, R19.reuse, R58 ;  /* 0x000000130d3a7223 */ /* 0x080fe2000000003a */
[C---:B------:R-:W-:Y:S01]  /*0b60*/  FFMA R50, R14.reuse, R18, R50 ;  /* 0x000000120e327223 */ /* 0x040fe20000000032 */
[----:B------:R-:W-:Y:S01]  /*0b70*/  FFMA R41, R14, R19, R41 ;  /* 0x000000130e297223 */ /* 0x000fe20000000029 */
[----:B------:R-:W-:Y:S01]  /*0b80*/  FFMA R60, R18, R15, R60 ;  /* 0x0000000f123c7223 */ /* 0x000fe2000000003c */
[----:B------:R-:W-:Y:S01]  /*0b90*/  FFMA R51, R15, R19, R51 ;  /* 0x000000130f337223 */ /* 0x000fe20000000033 */
[----:B0-----:R-:W-:Y:S01]  /*0ba0*/  FFMA R39, R56, R22, R16 ;  /* 0x0000001638277223 */ /* 0x001fe20000000010 */
[----:B------:R-:W-:Y:S04]  /*0bb0*/  LDS.128 R12, [R2+0x410] ;  /* 0x00041000020c7984 */ /* 0x000fe80000000c00 */
[----:B------:R-:W0:Y:S01]  /*0bc0*/  LDS.128 R16, [R7+0x410] ;  /* 0x0004100007107984 */ /* 0x000e220000000c00 */
[-C--:B------:R-:W-:Y:S01]  /*0bd0*/  FFMA R52, R20, R56.reuse, R52 ;  /* 0x0000003814347223 */ /* 0x080fe20000000034 */
[----:B------:R-:W-:Y:S01]  /*0be0*/  FFMA R38, R56, R21, R38 ;  /* 0x0000001538267223 */ /* 0x000fe20000000026 */
[C---:B--2---:R-:W-:Y:S01]  /*0bf0*/  FFMA R59, R23.reuse, R56, R59 ;  /* 0x00000038173b7223 */ /* 0x044fe2000000003b */
[C---:B---3--:R-:W-:Y:S01]  /*0c00*/  FFMA R55, R23.reuse, R24, R55 ;  /* 0x0000001817377223 */ /* 0x048fe20000000037 */
[CC--:B------:R-:W-:Y:S01]  /*0c10*/  FFMA R40, R23.reuse, R25.reuse, R40 ;  /* 0x0000001917287223 */ /* 0x0c0fe20000000028 */
[----:B------:R-:W-:Y:S01]  /*0c20*/  FFMA R49, R23, R26, R49 ;  /* 0x0000001a17317223 */ /* 0x000fe20000000031 */
[C---:B------:R-:W-:Y:S01]  /*0c30*/  FFMA R54, R20.reuse, R24, R54 ;  /* 0x0000001814367223 */ /* 0x040fe20000000036 */
[C---:B------:R-:W-:Y:S01]  /*0c40*/  FFMA R48, R20.reuse, R25, R48 ;  /* 0x0000001914307223 */ /* 0x040fe20000000030 */
[-C--:B------:R-:W-:Y:S01]  /*0c50*/  FFMA R58, R20, R26.reuse, R58 ;  /* 0x0000001a143a7223 */ /* 0x080fe2000000003a */
[C---:B------:R-:W-:Y:S01]  /*0c60*/  FFMA R53, R24.reuse, R21, R53 ;  /* 0x0000001518357223 */ /* 0x040fe20000000035 */
[CC--:B------:R-:W-:Y:S01]  /*0c70*/  FFMA R50, R21.reuse, R25.reuse, R50 ;  /* 0x0000001915327223 */ /* 0x0c0fe20000000032 */
[----:B------:R-:W-:Y:S01]  /*0c80*/  FFMA R41, R21, R26, R41 ;  /* 0x0000001a15297223 */ /* 0x000fe20000000029 */
[----:B------:R-:W-:Y:S01]  /*0c90*/  FFMA R57, R24, R22, R57 ;  /* 0x0000001618397223 */ /* 0x000fe20000000039 */
[C---:B------:R-:W-:Y:S01]  /*0ca0*/  FFMA R60, R22.reuse, R25, R60 ;  /* 0x00000019163c7223 */ /* 0x040fe2000000003c */
[----:B------:R-:W-:-:S02]  /*0cb0*/  FFMA R51, R22, R26, R51 ;  /* 0x0000001a16337223 */ /* 0x000fc40000000033 */
[----:B------:R-:W-:Y:S04]  /*0cc0*/  LDS.128 R20, [R7+0x510] ;  /* 0x0005100007147984 */ /* 0x000fe80000000c00 */
[----:B------:R-:W1:Y:S04]  /*0cd0*/  LDS.128 R24, [R2+0x510] ;  /* 0x0005100002187984 */ /* 0x000e680000000c00 */
[----:B------:R-:W2:Y:S01]  /*0ce0*/  LDS R24, [R7+0x520] ;  /* 0x0005200007187984 */ /* 0x000ea20000000800 */
[C---:B0-----:R-:W-:Y:S01]  /*0cf0*/  FFMA R59, R16.reuse, R12, R59 ;  /* 0x0000000c103b7223 */ /* 0x041fe2000000003b */
        /* <DEDUP_REMOVED lines=16> */
[----:B------:R-:W0:Y:S04]  /*0e00*/  LDS.64 R16, [R2+0x618] ;  /* 0x0006180002107984 */ /* 0x000e280000000a00 */
[----:B------:R-:W3:Y:S04]  /*0e10*/  LDS.64 R14, [R7+0x620] ;  /* 0x00062000070e7984 */ /* 0x000ee80000000a00 */
[----:B------:R-:W4:Y:S04]  /*0e20*/  LDS R20, [R2+0x520] ;  /* 0x0005200002147984 */ /* 0x000f280000000800 */
[----:B------:R-:W5:Y:S01]  /*0e30*/  LDS.64 R18, [R2+0x620] ;  /* 0x0006200002127984 */ /* 0x000f620000000a00 */
[----:B-1----:R-:W-:Y:S01]  /*0e40*/  FFMA R59, R21, R25, R59 ;  /* 0x00000019153b7223 */ /* 0x002fe2000000003b */
[C---:B------:R-:W-:Y:S01]  /*0e50*/  FFMA R52, R25.reuse, R22, R52 ;  /* 0x0000001619347223 */ /* 0x040fe20000000034 */
[----:B------:R-:W-:Y:S01]  /*0e60*/  FFMA R38, R25, R23, R38 ;  /* 0x0000001719267223 */ /* 0x000fe20000000026 */
[----:B--2---:R-:W-:Y:S01]  /*0e70*/  FFMA R25, R24, R25, R39 ;  /* 0x0000001918197223 */ /* 0x004fe20000000027 */
[CC--:B------:R-:W-:Y:S01]  /*0e80*/  FFMA R55, R21.reuse, R26.reuse, R55 ;  /* 0x0000001a15377223 */ /* 0x0c0fe20000000037 */
[-C--:B------:R-:W-:Y:S01]  /*0e90*/  FFMA R40, R21, R27.reuse, R40 ;  /* 0x0000001b15287223 */ /* 0x080fe20000000028 */
[CC--:B------:R-:W-:Y:S01]  /*0ea0*/  FFMA R54, R22.reuse, R26.reuse, R54 ;  /* 0x0000001a16367223 */ /* 0x0c0fe20000000036 */
[-C--:B------:R-:W-:Y:S01]  /*0eb0*/  FFMA R48, R22, R27.reuse, R48 ;  /* 0x0000001b16307223 */ /* 0x080fe20000000030 */
[CC--:B------:R-:W-:Y:S01]  /*0ec0*/  FFMA R53, R23.reuse, R26.reuse, R53 ;  /* 0x0000001a17357223 */ /* 0x0c0fe20000000035 */
[-C--:B------:R-:W-:Y:S01]  /*0ed0*/  FFMA R50, R23, R27.reuse, R50 ;  /* 0x0000001b17327223 */ /* 0x080fe20000000032 */
[C---:B------:R-:W-:Y:S01]  /*0ee0*/  FFMA R57, R24.reuse, R26, R57 ;  /* 0x0000001a18397223 */ /* 0x040fe20000000039 */
[----:B------:R-:W-:Y:S01]  /*0ef0*/  FFMA R60, R24, R27, R60 ;  /* 0x0000001b183c7223 */ /* 0x000fe2000000003c */
[----:B------:R-:W-:Y:S01]  /*0f00*/  LDS R39, [R2+0x71c] ;  /* 0x00071c0002277984 */ /* 0x000fe20000000800 */
[-C--:B0-----:R-:W-:Y:S01]  /*0f10*/  FFMA R59, R12, R16.reuse, R59 ;  /* 0x000000100c3b7223 */ /* 0x081fe2000000003b */
[----:B------:R-:W-:Y:S01]  /*0f20*/  FFMA R52, R16, R13, R52 ;  /* 0x0000000d10347223 */ /* 0x000fe20000000034 */
[----:B---3--:R-:W-:Y:S01]  /*0f30*/  FFMA R38, R14, R16, R38 ;  /* 0x000000100e267223 */ /* 0x008fe20000000026 */
[----:B------:R-:W-:Y:S01]  /*0f40*/  FFMA R16, R16, R15, R25 ;  /* 0x0000000f10107223 */ /* 0x000fe20000000019 */
[-C--:B----4-:R-:W-:Y:S01]  /*0f50*/  FFMA R51, R24, R20.reuse, R51 ;  /* 0x0000001418337223 */ /* 0x090fe20000000033 */
[----:B------:R-:W-:Y:S01]  /*0f60*/  FFMA R49, R21, R20, R49 ;  /* 0x0000001415317223 */ /* 0x000fe20000000031 */
[----:B------:R-:W0:Y:S01]  /*0f70*/  LDS.128 R24, [R2+0x720] ;  /* 0x0007200002187984 */ /* 0x000e220000000c00 */
[C---:B------:R-:W-:Y:S01]  /*0f80*/  FFMA R58, R20.reuse, R22, R58 ;  /* 0x00000016143a7223 */ /* 0x040fe2000000003a */
[----:B------:R-:W-:-:S02]  /*0f90*/  FFMA R41, R20, R23, R41 ;  /* 0x0000001714297223 */ /* 0x000fc40000000029 */
[----:B------:R-:W1:Y:S04]  /*0fa0*/  LDS.128 R20, [R7+0x720] ;  /* 0x0007200007147984 */ /* 0x000e680000000c00 */
[----:B------:R-:W2:Y:S01]  /*0fb0*/  LDS R23, [R7+0x71c] ;  /* 0x00071c0007177984 */ /* 0x000ea20000000800 */
[-C--:B------:R-:W-:Y:S01]  /*0fc0*/  FFMA R55, R12, R17.reuse, R55 ;  /* 0x000000110c377223 */ /* 0x080fe20000000037 */
[-C--:B------:R-:W-:Y:S01]  /*0fd0*/  FFMA R54, R13, R17.reuse, R54 ;  /* 0x000000110d367223 */ /* 0x080fe20000000036 */
[-C--:B------:R-:W-:Y:S01]  /*0fe0*/  FFMA R53, R14, R17.reuse, R53 ;  /* 0x000000110e357223 */ /* 0x080fe20000000035 */
[----:B------:R-:W-:Y:S01]  /*0ff0*/  FFMA R57, R15, R17, R57 ;  /* 0x000000110f397223 */ /* 0x000fe20000000039 */
[CC--:B-----5:R-:W-:Y:S01]  /*1000*/  FFMA R40, R12.reuse, R18.reuse, R40 ;  /* 0x000000120c287223 */ /* 0x0e0fe20000000028 */
[----:B------:R-:W-:Y:S01]  /*1010*/  FFMA R49, R12, R19, R49 ;  /* 0x000000130c317223 */ /* 0x000fe20000000031 */
[----:B------:R-:W-:Y:S01]  /*1020*/  FFMA R48, R18, R13, R48 ;  /* 0x0000000d12307223 */ /* 0x000fe20000000030 */
[----:B------:R-:W-:Y:S01]  /*1030*/  FFMA R58, R13, R19, R58 ;  /* 0x000000130d3a7223 */ /* 0x000fe2000000003a */
[----:B------:R-:W-:Y:S01]  /*1040*/  FFMA R50, R14, R18, R50 ;  /* 0x000000120e327223 */ /* 0x000fe20000000032 */
[----:B------:R-:W-:Y:S01]  /*1050*/  FFMA R60, R18, R15, R60 ;  /* 0x0000000f123c7223 */ /* 0x000fe2000000003c */
[-C--:B------:R-:W-:Y:S01]  /*1060*/  FFMA R51, R15, R19.reuse, R51 ;  /* 0x000000130f337223 */ /* 0x080fe20000000033 */
[----:B0-----:R-:W-:-:S02]  /*1070*/  FFMA R27, R14, R19, R41 ;  /* 0x000000130e1b7223 */ /* 0x001fc40000000029 */
[----:B------:R-:W-:Y:S01]  /*1080*/  LDS.128 R12, [R2+0x820] ;  /* 0x00082000020c7984 */ /* 0x000fe20000000c00 */
[C---:B-1----:R-:W-:Y:S01]  /*1090*/  FFMA R52, R20.reuse, R39, R52 ;  /* 0x0000002714347223 */ /* 0x042fe20000000034 */
[C---:B------:R-:W-:Y:S01]  /*10a0*/  FFMA R38, R39.reuse, R21, R38 ;  /* 0x0000001527267223 */ /* 0x040fe20000000026 */
[----:B------:R-:W-:Y:S01]  /*10b0*/  FFMA R41, R39, R22, R16 ;  /* 0x0000001627297223 */ /* 0x000fe20000000010 */
[CC--:B------:R-:W-:Y:S01]  /*10c0*/  FFMA R54, R20.reuse, R24.reuse, R54 ;  /* 0x0000001814367223 */ /* 0x0c0fe20000000036 */
[C---:B--2---:R-:W-:Y:S01]  /*10d0*/  FFMA R59, R23.reuse, R39, R59 ;  /* 0x00000027173b7223 */ /* 0x044fe2000000003b */
[C---:B------:R-:W-:Y:S01]  /*10e0*/  FFMA R55, R23.reuse, R24, R55 ;  /* 0x0000001817377223 */ /* 0x040fe20000000037 */
[CC--:B------:R-:W-:Y:S01]  /*10f0*/  FFMA R40, R23.reuse, R25.reuse, R40 ;  /* 0x0000001917287223 */ /* 0x0c0fe20000000028 */
[-C--:B------:R-:W-:Y:S01]  /*1100*/  FFMA R49, R23, R26.reuse, R49 ;  /* 0x0000001a17317223 */ /* 0x080fe20000000031 */
[C---:B------:R-:W-:Y:S01]  /*1110*/  FFMA R48, R20.reuse, R25, R48 ;  /* 0x0000001914307223 */ /* 0x040fe20000000030 */
[-C--:B------:R-:W-:Y:S01]  /*1120*/  FFMA R58, R20, R26.reuse, R58 ;  /* 0x0000001a143a7223 */ /* 0x080fe2000000003a */
[C---:B------:R-:W-:Y:S01]  /*1130*/  FFMA R53, R24.reuse, R21, R53 ;  /* 0x0000001518357223 */ /* 0x040fe20000000035 */
[CC--:B------:R-:W-:Y:S01]  /*1140*/  FFMA R50, R21.reuse, R25.reuse, R50 ;  /* 0x0000001915327223 */ /* 0x0c0fe20000000032 */
[----:B------:R-:W-:Y:S01]  /*1150*/  FFMA R39, R21, R26, R27 ;  /* 0x0000001a15277223 */ /* 0x000fe2000000001b */
[----:B------:R-:W-:Y:S01]  /*1160*/  FFMA R57, R24, R22, R57 ;  /* 0x0000001618397223 */ /* 0x000fe20000000039 */
[C---:B------:R-:W-:Y:S01]  /*1170*/  FFMA R60, R22.reuse, R25, R60 ;  /* 0x00000019163c7223 */ /* 0x040fe2000000003c */
[----:B------:R-:W-:Y:S01]  /*1180*/  FFMA R51, R22, R26, R51 ;  /* 0x0000001a16337223 */ /* 0x000fe20000000033 */
[----:B------:R-:W0:Y:S04]  /*1190*/  LDS.128 R16, [R7+0x820] ;  /* 0x0008200007107984 */ /* 0x000e280000000c00 */
[----:B------:R-:W1:Y:S04]  /*11a0*/  LDS.128 R20, [R7+0x920] ;  /* 0x0009200007147984 */ /* 0x000e680000000c00 */
[----:B------:R-:W2:Y:S04]  /*11b0*/  LDS.128 R24, [R2+0x920] ;  /* 0x0009200002187984 */ /* 0x000ea80000000c00 */
[----:B------:R-:W3:Y:S01]  /*11c0*/  LDS R24, [R2+0x930] ;  /* 0x0009300002187984 */ /* 0x000ee20000000800 */
[C---:B0-----:R-:W-:Y:S01]  /*11d0*/  FFMA R59, R16.reuse, R12, R59 ;  /* 0x0000000c103b7223 */ /* 0x041fe2000000003b */
[----:B-1----:R-:W-:-:S02]  /*11e0*/  FFMA R20, R16, R14, R40 ;  /* 0x0000000e10147223 */ /* 0x002fc40000000028 */
[----:B------:R-:W0:Y:S01]  /*11f0*/  LDS R40, [R7+0x930] ;  /* 0x0009300007287984 */ /* 0x000e220000000800 */
[C---:B------:R-:W-:Y:S01]  /*1200*/  FFMA R55, R16.reuse, R13, R55 ;  /* 0x0000000d10377223 */ /* 0x040fe20000000037 */
        /* <DEDUP_REMOVED lines=14> */
[----:B------:R-:W-:Y:S04]  /*12f0*/  LDS.64 R14, [R7+0xa28] ;  /* 0x000a2800070e7984 */ /* 0x000fe80000000a00 */
[----:B------:R-:W1:Y:S01]  /*1300*/  LDS.64 R18, [R2+0xa28] ;  /* 0x000a280002127984 */ /* 0x000e620000000a00 */
[----:B--2---:R-:W-:Y:S01]  /*1310*/  FFMA R59, R21, R25, R59 ;  /* 0x00000019153b7223 */ /* 0x004fe2000000003b */
[C---:B------:R-:W-:Y:S01]  /*1320*/  FFMA R52, R25.reuse, R22, R52 ;  /* 0x0000001619347223 */ /* 0x040fe20000000034 */
[----:B------:R-:W-:Y:S01]  /*1330*/  FFMA R38, R25, R23, R38 ;  /* 0x0000001719267223 */ /* 0x000fe20000000026 */
[C---:B------:R-:W-:Y:S01]  /*1340*/  FFMA R55, R21.reuse, R26, R55 ;  /* 0x0000001a15377223 */ /* 0x040fe20000000037 */
[CC--:B------:R-:W-:Y:S01]  /*1350*/  FFMA R56, R21.reuse, R27.reuse, R20 ;  /* 0x0000001b15387223 */ /* 0x0c0fe20000000014 */
[----:B---3--:R-:W-:Y:S01]  /*1360*/  FFMA R49, R21, R24, R49 ;  /* 0x0000001815317223 */ /* 0x008fe20000000031 */
[C---:B------:R-:W-:Y:S01]  /*1370*/  FFMA R54, R22.reuse, R26, R54 ;  /* 0x0000001a16367223 */ /* 0x040fe20000000036 */
[-C--:B------:R-:W-:Y:S01]  /*1380*/  FFMA R48, R22, R27.reuse, R48 ;  /* 0x0000001b16307223 */ /* 0x080fe20000000030 */
[C---:B------:R-:W-:Y:S01]  /*1390*/  FFMA R58, R24.reuse, R22, R58 ;  /* 0x00000016183a7223 */ /* 0x040fe2000000003a */
[CC--:B------:R-:W-:Y:S01]  /*13a0*/  FFMA R53, R23.reuse, R26.reuse, R53 ;  /* 0x0000001a17357223 */ /* 0x0c0fe20000000035 */
[----:B------:R-:W-:Y:S01]  /*13b0*/  FFMA R50, R23, R27, R50 ;  /* 0x0000001b17327223 */ /* 0x000fe20000000032 */
[----:B------:R-:W-:Y:S01]  /*13c0*/  FFMA R39, R24, R23, R39 ;  /* 0x0000001718277223 */ /* 0x000fe20000000027 */
[----:B------:R-:W2:Y:S01]  /*13d0*/  LDS.64 R16, [R2+0xa30] ;  /* 0x000a300002107984 */ /* 0x000ea20000000a00 */
[C---:B0-----:R-:W-:Y:S01]  /*13e0*/  FFMA R25, R40.reuse, R25, R41 ;  /* 0x0000001928197223 */ /* 0x041fe20000000029 */
[C---:B------:R-:W-:Y:S01]  /*13f0*/  FFMA R57, R40.reuse, R26, R57 ;  /* 0x0000001a28397223 */ /* 0x040fe20000000039 */
[C---:B------:R-:W-:Y:S01]  /*1400*/  FFMA R60, R40.reuse, R27, R60 ;  /* 0x0000001b283c7223 */ /* 0x040fe2000000003c */
[----:B------:R-:W-:Y:S01]  /*1410*/  FFMA R51, R40, R24, R51 ;  /* 0x0000001828337223 */ /* 0x000fe20000000033 */
[----:B------:R-:W-:Y:S04]  /*1420*/  LDS.128 R20, [R7+0xb30] ;  /* 0x000b300007147984 */ /* 0x000fe80000000c00 */
[----:B------:R-:W0:Y:S04]  /*1430*/  LDS R41, [R2+0xb2c] ;  /* 0x000b2c0002297984 */ /* 0x000e280000000800 */
[----:B------:R-:W3:Y:S01]  /*1440*/  LDS R23, [R7+0xb2c] ;  /* 0x000b2c0007177984 */ /* 0x000ee20000000800 */
[-C--:B-1----:R-:W-:Y:S01]  /*1450*/  FFMA R59, R14, R18.reuse, R59 ;  /* 0x000000120e3b7223 */ /* 0x082fe2000000003b */
[----:B------:R-:W-:Y:S01]  /*1460*/  FFMA R52, R18, R15, R52 ;  /* 0x0000000f12347223 */ /* 0x000fe20000000034 */
[----:B------:R-:W-:Y:S01]  /*1470*/  FFMA R38, R12, R18, R38 ;  /* 0x000000120c267223 */ /* 0x000fe20000000026 */
[----:B------:R-:W-:-:S02]  /*1480*/  FFMA R18, R18, R13, R25 ;  /* 0x0000000d12127223 */ /* 0x000fc40000000019 */
[----:B------:R-:W1:Y:S01]  /*1490*/  LDS.128 R24, [R2+0xb30] ;  /* 0x000b300002187984 */ /* 0x000e620000000c00 */
[-C--:B------:R-:W-:Y:S01]  /*14a0*/  FFMA R55, R14, R19.reuse, R55 ;  /* 0x000000130e377223 */ /* 0x080fe20000000037 */
[-C--:B------:R-:W-:Y:S01]  /*14b0*/  FFMA R54, R15, R19.reuse, R54 ;  /* 0x000000130f367223 */ /* 0x080fe20000000036 */
[-C--:B------:R-:W-:Y:S01]  /*14c0*/  FFMA R53, R12, R19.reuse, R53 ;  /* 0x000000130c357223 */ /* 0x080fe20000000035 */
[----:B------:R-:W-:Y:S01]  /*14d0*/  FFMA R57, R13, R19, R57 ;  /* 0x000000130d397223 */ /* 0x000fe20000000039 */
[CC--:B--2---:R-:W-:Y:S01]  /*14e0*/  FFMA R56, R14.reuse, R16.reuse, R56 ;  /* 0x000000100e387223 */ /* 0x0c4fe20000000038 */
[----:B------:R-:W-:Y:S01]  /*14f0*/  FFMA R49, R14, R17, R49 ;  /* 0x000000110e317223 */ /* 0x000fe20000000031 */
[----:B------:R-:W-:Y:S01]  /*1500*/  FFMA R48, R16, R15, R48 ;  /* 0x0000000f10307223 */ /* 0x000fe20000000030 */
[----:B------:R-:W-:Y:S01]  /*1510*/  FFMA R58, R15, R17, R58 ;  /* 0x000000110f3a7223 */ /* 0x000fe2000000003a */
[----:B------:R-:W-:Y:S01]  /*1520*/  FFMA R50, R12, R16, R50 ;  /* 0x000000100c327223 */ /* 0x000fe20000000032 */
[----:B------:R-:W-:Y:S01]  /*1530*/  FFMA R60, R16, R13, R60 ;  /* 0x0000000d103c7223 */ /* 0x000fe2000000003c */
[----:B------:R-:W-:Y:S01]  /*1540*/  FFMA R51, R13, R17, R51 ;  /* 0x000000110d337223 */ /* 0x000fe20000000033 */
[----:B0-----:R-:W-:Y:S01]  /*1550*/  FFMA R52, R20, R41, R52 ;  /* 0x0000002914347223 */ /* 0x001fe20000000034 */
[----:B------:R-:W-:Y:S01]  /*1560*/  FFMA R38, R41, R21, R38 ;  /* 0x0000001529267223 */ /* 0x000fe20000000026 */
[----:B---3--:R-:W-:Y:S01]  /*1570*/  FFMA R59, R23, R41, R59 ;  /* 0x00000029173b7223 */ /* 0x008fe2000000003b */
[----:B-1----:R-:W-:Y:S01]  /*1580*/  FFMA R27, R12, R17, R39 ;  /* 0x000000110c1b7223 */ /* 0x002fe20000000027 */
[----:B------:R-:W-:Y:S01]  /*1590*/  FFMA R39, R41, R22, R18 ;  /* 0x0000001629277223 */ /* 0x000fe20000000012 */
[----:B------:R-:W-:Y:S01]  /*15a0*/  LDS.128 R12, [R7+0xc30] ;  /* 0x000c3000070c7984 */ /* 0x000fe20000000c00 */
[C---:B------:R-:W-:Y:S01]  /*15b0*/  FFMA R55, R23.reuse, R24, R55 ;  /* 0x0000001817377223 */ /* 0x040fe20000000037 */
[----:B------:R-:W-:-:S02]  /*15c0*/  FFMA R56, R23, R25, R56 ;  /* 0x0000001917387223 */ /* 0x000fc40000000038 */
[----:B------:R-:W0:Y:S01]  /*15d0*/  LDS.128 R16, [R2+0xc30] ;  /* 0x000c300002107984 */ /* 0x000e220000000c00 */
        /* <DEDUP_REMOVED lines=10> */
[----:B------:R-:W1:Y:S04]  /*1680*/  LDS.128 R20, [R7+0xd30] ;  /* 0x000d300007147984 */ /* 0x000e680000000c00 */
[----:B------:R-:W2:Y:S04]  /*1690*/  LDS.128 R24, [R2+0xd30] ;  /* 0x000d300002187984 */ /* 0x000ea80000000c00 */
[----:B------:R-:W3:Y:S01]  /*16a0*/  LDS R51, [R2+0xd40] ;  /* 0x000d400002337984 */ /* 0x000ee20000000800 */
[-C--:B0-----:R-:W-:Y:S01]  /*16b0*/  FFMA R55, R12, R17.reuse, R55 ;  /* 0x000000110c377223 */ /* 0x081fe20000000037 */
[-C--:B------:R-:W-:Y:S01]  /*16c0*/  FFMA R54, R13, R17.reuse, R54 ;  /* 0x000000110d367223 */ /* 0x080fe20000000036 */
[-C--:B------:R-:W-:Y:S01]  /*16d0*/  FFMA R53, R14, R17.reuse, R53 ;  /* 0x000000110e357223 */ /* 0x080fe20000000035 */
[----:B------:R-:W-:-:S02]  /*16e0*/  FFMA R57, R15, R17, R57 ;  /* 0x000000110f397223 */ /* 0x000fc40000000039 */
[----:B------:R-:W0:Y:S01]  /*16f0*/  LDS R17, [R7+0xd40] ;  /* 0x000d400007117984 */ /* 0x000e220000000800 */
[----:B------:R-:W-:Y:S01]  /*1700*/  FFMA R59, R12, R16, R59 ;  /* 0x000000100c3b7223 */ /* 0x000fe2000000003b */
[----:B------:R-:W-:Y:S01]  /*1710*/  FFMA R52, R16, R13, R52 ;  /* 0x0000000d10347223 */ /* 0x000fe20000000034 */
[-C--:B------:R-:W-:Y:S01]  /*1720*/  FFMA R50, R14, R18.reuse, R50 ;  /* 0x000000120e327223 */ /* 0x080fe20000000032 */
[-C--:B------:R-:W-:Y:S01]  /*1730*/  FFMA R60, R15, R18.reuse, R60 ;  /* 0x000000120f3c7223 */ /* 0x080fe2000000003c */
[----:B------:R-:W-:Y:S01]  /*1740*/  FFMA R56, R12, R18, R56 ;  /* 0x000000120c387223 */ /* 0x000fe20000000038 */
[C---:B-1----:R-:W-:Y:S01]  /*1750*/  FFMA R20, R16.reuse, R14, R38 ;  /* 0x0000000e10147223 */ /* 0x042fe20000000026 */
[----:B------:R-:W-:Y:S01]  /*1760*/  FFMA R16, R16, R15, R39 ;  /* 0x0000000f10107223 */ /* 0x000fe20000000027 */
[-C--:B------:R-:W-:Y:S01]  /*1770*/  FFMA R49, R12, R19.reuse, R49 ;  /* 0x000000130c317223 */ /* 0x080fe20000000031 */
[C---:B------:R-:W-:Y:S01]  /*1780*/  FFMA R48, R13.reuse, R18, R48 ;  /* 0x000000120d307223 */ /* 0x040fe20000000030 */
[-C--:B------:R-:W-:Y:S01]  /*1790*/  FFMA R58, R13, R19.reuse, R58 ;  /* 0x000000130d3a7223 */ /* 0x080fe2000000003a */
[-C--:B------:R-:W-:Y:S01]  /*17a0*/  FFMA R14, R14, R19.reuse, R40 ;  /* 0x000000130e0e7223 */ /* 0x080fe20000000028 */
[----:B------:R-:W-:Y:S01]  /*17b0*/  FFMA R15, R15, R19, R41 ;  /* 0x000000130f0f7223 */ /* 0x000fe20000000029 */
[----:B------:R-:W-:Y:S04]  /*17c0*/  LDS.64 R38, [R7+0xe38] ;  /* 0x000e380007267984 */ /* 0x000fe80000000a00 */
[----:B------:R-:W1:Y:S04]  /*17d0*/  LDS.64 R12, [R2+0xe38] ;  /* 0x000e3800020c7984 */ /* 0x000e680000000a00 */
[----:B------:R-:W4:Y:S01]  /*17e0*/  LDS.64 R40, [R7+0xe40] ;  /* 0x000e400007287984 */ /* 0x000f220000000a00 */
[C---:B--2---:R-:W-:Y:S01]  /*17f0*/  FFMA R59, R21.reuse, R25, R59 ;  /* 0x00000019153b7223 */ /* 0x044fe2000000003b */
[C---:B------:R-:W-:Y:S01]  /*1800*/  FFMA R55, R21.reuse, R26, R55 ;  /* 0x0000001a15377223 */ /* 0x040fe20000000037 */
[C---:B------:R-:W-:Y:S01]  /*1810*/  FFMA R24, R21.reuse, R27, R56 ;  /* 0x0000001b15187223 */ /* 0x040fe20000000038 */
[----:B---3--:R-:W-:Y:S01]  /*1820*/  FFMA R49, R21, R51, R49 ;  /* 0x0000003315317223 */ /* 0x008fe20000000031 */
[----:B------:R-:W-:-:S02]  /*1830*/  FFMA R18, R25, R23, R20 ;  /* 0x0000001719127223 */ /* 0x000fc40000000014 */
[----:B------:R-:W2:Y:S01]  /*1840*/  LDS.64 R20, [R2+0xe40] ;  /* 0x000e400002147984 */ /* 0x000ea20000000a00 */
[----:B------:R-:W-:Y:S01]  /*1850*/  FFMA R52, R25, R22, R52 ;  /* 0x0000001619347223 */ /* 0x000fe20000000034 */
[CC--:B------:R-:W-:Y:S01]  /*1860*/  FFMA R54, R22.reuse, R26.reuse, R54 ;  /* 0x0000001a16367223 */ /* 0x0c0fe20000000036 */
[C---:B------:R-:W-:Y:S01]  /*1870*/  FFMA R53, R23.reuse, R26, R53 ;  /* 0x0000001a17357223 */ /* 0x040fe20000000035 */
[-C--:B------:R-:W-:Y:S01]  /*1880*/  FFMA R48, R22, R27.reuse, R48 ;  /* 0x0000001b16307223 */ /* 0x080fe20000000030 */
[----:B------:R-:W-:Y:S01]  /*1890*/  FFMA R50, R23, R27, R50 ;  /* 0x0000001b17327223 */ /* 0x000fe20000000032 */
[C---:B------:R-:W-:Y:S01]  /*18a0*/  FFMA R22, R51.reuse, R22, R58 ;  /* 0x0000001633167223 */ /* 0x040fe2000000003a */
[----:B------:R-:W-:Y:S01]  /*18b0*/  FFMA R23, R51, R23, R14 ;  /* 0x0000001733177223 */ /* 0x000fe2000000000e */
[C---:B0-----:R-:W-:Y:S01]  /*18c0*/  FFMA R16, R17.reuse, R25, R16 ;  /* 0x0000001911107223 */ /* 0x041fe20000000010 */
[C---:B------:R-:W-:Y:S01]  /*18d0*/  FFMA R57, R17.reuse, R26, R57 ;  /* 0x0000001a11397223 */ /* 0x040fe20000000039 */
[C---:B------:R-:W-:Y:S01]  /*18e0*/  FFMA R27, R17.reuse, R27, R60 ;  /* 0x0000001b111b7223 */ /* 0x040fe2000000003c */
[----:B------:R-:W-:Y:S01]  /*18f0*/  FFMA R51, R17, R51, R15 ;  /* 0x0000003311337223 */ /* 0x000fe2000000000f */
[-C--:B-1----:R-:W-:Y:S01]  /*1900*/  FFMA R25, R38, R12.reuse, R59 ;  /* 0x0000000c26197223 */ /* 0x082fe2000000003b */
[----:B------:R-:W-:Y:S01]  /*1910*/  FFMA R52, R12, R39, R52 ;  /* 0x000000270c347223 */ /* 0x000fe20000000034 */
[-C--:B------:R-:W-:Y:S01]  /*1920*/  FFMA R55, R38, R13.reuse, R55 ;  /* 0x0000000d26377223 */ /* 0x080fe20000000037 */
[----:B------:R-:W-:Y:S01]  /*1930*/  FFMA R54, R39, R13, R54 ;  /* 0x0000000d27367223 */ /* 0x000fe20000000036 */
[----:B----4-:R-:W-:Y:S01]  /*1940*/  FFMA R26, R40, R12, R18 ;  /* 0x0000000c281a7223 */ /* 0x010fe20000000012 */
[----:B------:R-:W-:Y:S01]  /*1950*/  FFMA R56, R12, R41, R16 ;  /* 0x000000290c387223 */ /* 0x000fe20000000010 */
[-C--:B------:R-:W-:Y:S01]  /*1960*/  FFMA R53, R40, R13.reuse, R53 ;  /* 0x0000000d28357223 */ /* 0x080fe20000000035 */
[----:B------:R-:W-:Y:S01]  /*1970*/  FFMA R57, R41, R13, R57 ;  /* 0x0000000d29397223 */ /* 0x000fe20000000039 */
[----:B------:R-:W-:Y:S04]  /*1980*/  LDS.128 R16, [R2+0xf40] ;  /* 0x000f400002107984 */ /* 0x000fe80000000c00 */
[----:B------:R-:W0:Y:S04]  /*1990*/  LDS.128 R12, [R7+0xf40] ;  /* 0x000f4000070c7984 */ /* 0x000e280000000c00 */
[----:B------:R-:W1:Y:S04]  /*19a0*/  LDS R19, [R2+0xf3c] ;  /* 0x000f3c0002137984 */ /* 0x000e680000000800 */
[----:B------:R-:W3:Y:S01]  /*19b0*/  LDS R15, [R7+0xf3c] ;  /* 0x000f3c00070f7984 */ /* 0x000ee20000000800 */
[----:B--2---:R-:W-:-:S02]  /*19c0*/  FFMA R58, R39, R21, R22 ;  /* 0x00000015273a7223 */ /* 0x004fc40000000016 */
[----:B------:R-:W2:Y:S01]  /*19d0*/  LDC R22, c[0x0][0x39c] ;  /* 0x0000e700ff167b82 */ /* 0x000ea20000000800 */
[----:B------:R-:W-:-:S04]  /*19e0*/  UIADD3 UR4, UPT, UPT, UR4, 0x10, URZ ;  /* 0x0000001004047890 */ /* 0x000fc8000fffe0ff */
[----:B------:R-:W-:Y:S01]  /*19f0*/  UISETP.GE.AND UP0, UPT, UR4, UR11, UPT ;  /* 0x0000000b0400728c */ /* 0x000fe2000bf06270 */
[CC--:B------:R-:W-:Y:S01]  /*1a00*/  FFMA R24, R38.reuse, R20.reuse, R24 ;  /* 0x0000001426187223 */ /* 0x0c0fe20000000018 */
[----:B------:R-:W-:Y:S01]  /*1a10*/  FFMA R49, R38, R21, R49 ;  /* 0x0000001526317223 */ /* 0x000fe20000000031 */
[----:B------:R-:W-:Y:S01]  /*1a20*/  FFMA R48, R20, R39, R48 ;  /* 0x0000002714307223 */ /* 0x000fe20000000030 */
[C---:B------:R-:W-:Y:S01]  /*1a30*/  FFMA R50, R40.reuse, R20, R50 ;  /* 0x0000001428327223 */ /* 0x040fe20000000032 */
[----:B------:R-:W-:Y:S01]  /*1a40*/  FFMA R23, R40, R21, R23 ;  /* 0x0000001528177223 */ /* 0x000fe20000000017 */
[----:B------:R-:W-:Y:S01]  /*1a50*/  FFMA R27, R20, R41, R27 ;  /* 0x00000029141b7223 */ /* 0x000fe2000000001b */
[----:B------:R-:W-:Y:S01]  /*1a60*/  FFMA R51, R41, R21, R51 ;  /* 0x0000001529337223 */ /* 0x000fe20000000033 */
[----:B------:R-:W-:Y:S02]  /*1a70*/  IADD3 R11, PT, PT, R11, 0x10, RZ ;  /* 0x000000100b0b7810 */ /* 0x000fe40007ffe0ff */
[----:B------:R-:W-:-:S02]  /*1a80*/  IADD3 R28, PT, PT, R28, 0x10, RZ ;  /* 0x000000101c1c7810 */ /* 0x000fc40007ffe0ff */
[----:B------:R-:W-:Y:S02]  /*1a90*/  IADD3 R29, PT, PT, R29, 0x10, RZ ;  /* 0x000000101d1d7810 */ /* 0x000fe40007ffe0ff */
[----:B------:R-:W-:Y:S02]  /*1aa0*/  IADD3 R31, PT, PT, R31, 0x10, RZ ;  /* 0x000000101f1f7810 */ /* 0x000fe40007ffe0ff */
[----:B------:R-:W-:Y:S02]  /*1ab0*/  IADD3 R30, PT, PT, R30, 0x10, RZ ;  /* 0x000000101e1e7810 */ /* 0x000fe40007ffe0ff */
[----:B------:R-:W-:Y:S02]  /*1ac0*/  IADD3 R3, PT, PT, R3, 0x10, RZ ;  /* 0x0000001003037810 */ /* 0x000fe40007ffe0ff */
[C---:B--2---:R-:W-:Y:S02]  /*1ad0*/  LEA R0, R22.reuse, R0, 0x4 ;  /* 0x0000000016007211 */ /* 0x044fe400078e20ff */
[----:B------:R-:W-:Y:S01]  /*1ae0*/  LEA R4, R22, R4, 0x4 ;  /* 0x0000000416047211 */ /* 0x000fe200078e20ff */
[C---:B0-----:R-:W-:Y:S01]  /*1af0*/  FFMA R54, R12.reuse, R16, R54 ;  /* 0x000000100c367223 */ /* 0x041fe20000000036 */
[C---:B------:R-:W-:Y:S01]  /*1b00*/  FFMA R48, R12.reuse, R17, R48 ;  /* 0x000000110c307223 */ /* 0x040fe20000000030 */
[----:B------:R-:W-:Y:S01]  /*1b10*/  FFMA R58, R12, R18, R58 ;  /* 0x000000120c3a7223 */ /* 0x000fe2000000003a */
[----:B------:R-:W-:Y:S01]  /*1b20*/  FFMA R53, R16, R13, R53 ;  /* 0x0000000d10357223 */ /* 0x000fe20000000035 */
[----:B-1----:R-:W-:Y:S01]  /*1b30*/  FFMA R52, R12, R19, R52 ;  /* 0x000000130c347223 */ /* 0x002fe20000000034 */
[C---:B------:R-:W-:Y:S01]  /*1b40*/  FFMA R38, R19.reuse, R13, R26 ;  /* 0x0000000d13267223 */ /* 0x040fe2000000001a */
[----:B------:R-:W-:Y:S01]  /*1b50*/  FFMA R56, R19, R14, R56 ;  /* 0x0000000e13387223 */ /* 0x000fe20000000038 */
[----:B------:R-:W-:Y:S01]  /*1b60*/  FFMA R50, R13, R17, R50 ;  /* 0x000000110d327223 */ /* 0x000fe20000000032 */
[C---:B---3--:R-:W-:Y:S01]  /*1b70*/  FFMA R39, R15.reuse, R19, R25 ;  /* 0x000000130f277223 */ /* 0x048fe20000000019 */
[C---:B------:R-:W-:Y:S01]  /*1b80*/  FFMA R55, R15.reuse, R16, R55 ;  /* 0x000000100f377223 */ /* 0x040fe20000000037 */
[CC--:B------:R-:W-:Y:S01]  /*1b90*/  FFMA R40, R15.reuse, R17.reuse, R24 ;  /* 0x000000110f287223 */ /* 0x0c0fe20000000018 */
[-C--:B------:R-:W-:Y:S01]  /*1ba0*/  FFMA R49, R15, R18.reuse, R49 ;  /* 0x000000120f317223 */ /* 0x080fe20000000031 */
[----:B------:R-:W-:Y:S01]  /*1bb0*/  FFMA R41, R13, R18, R23 ;  /* 0x000000120d297223 */ /* 0x000fe20000000017 */
[----:B------:R-:W-:Y:S01]  /*1bc0*/  FFMA R57, R16, R14, R57 ;  /* 0x0000000e10397223 */ /* 0x000fe20000000039 */
[C---:B------:R-:W-:Y:S01]  /*1bd0*/  FFMA R59, R14.reuse, R17, R27 ;  /* 0x000000110e3b7223 */ /* 0x040fe2000000001b */
[----:B------:R-:W-:Y:S01]  /*1be0*/  FFMA R51, R14, R18, R51 ;  /* 0x000000120e337223 */ /* 0x000fe20000000033 */
[----:B------:R-:W-:-:S02]  /*1bf0*/  LEA R5, R22, R5, 0x4 ;  /* 0x0000000516057211 */ /* 0x000fc400078e20ff */
[----:B------:R-:W-:Y:S02]  /*1c00*/  LEA R6, R22, R6, 0x4 ;  /* 0x0000000616067211 */ /* 0x000fe400078e20ff */
[----:B------:R-:W-:Y:S02]  /*1c10*/  IADD3 R8, PT, PT, R8, 0x10, RZ ;  /* 0x0000001008087810 */ /* 0x000fe40007ffe0ff */
[----:B------:R-:W-:Y:S02]  /*1c20*/  IADD3 R9, PT, PT, R9, 0x10, RZ ;  /* 0x0000001009097810 */ /* 0x000fe40007ffe0ff */
[----:B------:R-:W-:Y:S01]  /*1c30*/  IADD3 R10, PT, PT, R10, 0x10, RZ ;  /* 0x000000100a0a7810 */ /* 0x000fe20007ffe0ff */
[----:B------:R-:W-:Y:S06]  /*1c40*/  BAR.SYNC.DEFER_BLOCKING 0x0 ;  /* 0x0000000000007b1d */ /* 0x000fec0000010000 */
[----:B------:R-:W-:Y:S05]  /*1c50*/  BRA.U !UP0, `(.L_x_1) ;  /* 0xffffffe908187547 */ /* 0x000fea000b83ffff */
.L_x_0:
[----:B------:R-:W0:Y:S01]  /*1c60*/  S2R R12, SR_TID.X ;  /* 0x00000000000c7919 */ /* 0x000e220000002100 */
[----:B------:R-:W1:Y:S01]  /*1c70*/  LDCU.64 UR12, c[0x0][0x398] ;  /* 0x00007300ff0c77ac */ /* 0x000e620008000a00 */
[----:B------:R-:W2:Y:S01]  /*1c80*/  S2R R0, SR_TID.Y ;  /* 0x0000000000007919 */ /* 0x000ea20000002200 */
[----:B0-----:R-:W-:Y:S02]  /*1c90*/  LEA R12, R12, UR6, 0x2 ;  /* 0x000000060c0c7c11 */ /* 0x001fe4000f8e10ff */
[----:B--2---:R-:W-:Y:S01]  /*1ca0*/  LEA R0, R0, UR5, 0x2 ;  /* 0x0000000500007c11 */ /* 0x004fe2000f8e10ff */
[----:B------:R-:W0:Y:S01]  /*1cb0*/  LDCU.64 UR4, c[0x0][0x390] ;  /* 0x00007200ff0477ac */ /* 0x000e220008000a00 */
[C---:B-1----:R-:W-:Y:S02]  /*1cc0*/  ISETP.GE.AND P1, PT, R12.reuse, UR13, PT ;  /* 0x0000000d0c007c0c */ /* 0x042fe4000bf26270 */
[----:B------:R-:W-:Y:S01]  /*1cd0*/  ISETP.GE.AND P0, PT, R12, UR13, PT ;  /* 0x0000000d0c007c0c */ /* 0x000fe2000bf06270 */
[C---:B------:R-:W-:Y:S01]  /*1ce0*/  IMAD R9, R0.reuse, UR13, RZ ;  /* 0x0000000d00097c24 */ /* 0x040fe2000f8e02ff */
[----:B------:R-:W-:-:S02]  /*1cf0*/  ISETP.LT.AND P1, PT, R0, UR12, !P1 ;  /* 0x0000000c00007c0c */ /* 0x000fc4000cf21270 */
[----:B------:R-:W-:Y:S02]  /*1d00*/  IADD3 R15, PT, PT, R0, 0x1, RZ ;  /* 0x00000001000f7810 */ /* 0x000fe40007ffe0ff */
[----:B------:R-:W-:Y:S02]  /*1d10*/  IADD3 R2, PT, PT, R12, 0x1, RZ ;  /* 0x000000010c027810 */ /* 0x000fe40007ffe0ff */
[----:B------:R-:W-:Y:S02]  /*1d20*/  ISETP.GE.OR P5, PT, R15, UR12, P0 ;  /* 0x0000000c0f007c0c */ /* 0x000fe400087a6670 */
[----:B------:R-:W-:Y:S02]  /*1d30*/  ISETP.GE.AND P3, PT, R2, UR13, PT ;  /* 0x0000000d02007c0c */ /* 0x000fe4000bf66270 */
[----:B------:R-:W-:Y:S02]  /*1d40*/  SHF.R.S32.HI R14, RZ, 0x1f, R12 ;  /* 0x0000001fff0e7819 */ /* 0x000fe4000001140c */
[C---:B------:R-:W-:Y:S01]  /*1d50*/  IADD3 R10, PT, PT, R12.reuse, 0x2, RZ ;  /* 0x000000020c0a7810 */ /* 0x040fe20007ffe0ff */
[----:B------:R-:W1:Y:S01]  /*1d60*/  @P1 LDC.64 R6, c[0x0][0x390] ;  /* 0x0000e400ff061b82 */ /* 0x000e620000000a00 */
[----:B------:R-:W-:-:S02]  /*1d70*/  @P1 IADD3 R3, PT, PT, R12, R9, RZ ;  /* 0x000000090c031210 */ /* 0x000fc40007ffe0ff */
[C---:B------:R-:W-:Y:S02]  /*1d80*/  ISETP.GE.OR P6, PT, R0.reuse, UR12, P3 ;  /* 0x0000000c00007c0c */ /* 0x040fe40009fc6670 */
[----:B------:R-:W-:Y:S02]  /*1d90*/  IADD3 R11, PT, PT, R9, UR13, RZ ;  /* 0x0000000d090b7c10 */ /* 0x000fe4000fffe0ff */
[----:B------:R-:W-:Y:S01]  /*1da0*/  IADD3 R13, PT, PT, R0, 0x2, RZ ;  /* 0x00000002000d7810 */ /* 0x000fe20007ffe0ff */
[----:B------:R-:W2:Y:S01]  /*1db0*/  @!P5 LDC.64 R4, c[0x0][0x390] ;  /* 0x0000e400ff04db82 */ /* 0x000ea20000000a00 */
[----:B-1----:R-:W-:Y:S01]  /*1dc0*/  @P1 IMAD.WIDE R6, R3, 0x4, R6 ;  /* 0x0000000403061825 */ /* 0x002fe200078e0206 */
[----:B------:R-:W-:-:S04]  /*1dd0*/  IADD3 R3, P2, PT, R12, R9, RZ ;  /* 0x000000090c037210 */ /* 0x000fc80007f5e0ff */
[----:B------:R-:W-:Y:S01]  /*1de0*/  LEA.HI.X.SX32 R8, R9, R14, 0x1, P2 ;  /* 0x0000000e09087211 */ /* 0x000fe200010f0eff */
[----:B------:R1:W-:Y:S01]  /*1df0*/  @P1 STG.E desc[UR8][R6.64], R39 ;  /* 0x0000002706001986 */ /* 0x0003e2000c101908 */
[C---:B0-----:R-:W-:Y:S02]  /*1e00*/  LEA R2, P4, R3.reuse, UR4, 0x2 ;  /* 0x0000000403027c11 */ /* 0x041fe4000f8810ff */
[----:B------:R-:W-:Y:S02]  /*1e10*/  ISETP.GE.AND P2, PT, R10, UR13, PT ;  /* 0x0000000d0a007c0c */ /* 0x000fe4000bf46270 */
[----:B------:R-:W-:Y:S02]  /*1e20*/  IADD3 R10, PT, PT, R12, 0x3, RZ ;  /* 0x000000030c0a7810 */ /* 0x000fe40007ffe0ff */
[----:B------:R-:W-:Y:S02]  /*1e30*/  LEA.HI.X R3, R3, UR5, R8, 0x2, P4 ;  /* 0x0000000503037c11 */ /* 0x000fe4000a0f1408 */
[----:B------:R-:W-:-:S02]  /*1e40*/  ISETP.GE.OR P4, PT, R0, UR12, P2 ;  /* 0x0000000c00007c0c */ /* 0x000fc40009786670 */
[----:B------:R-:W-:Y:S01]  /*1e50*/  ISETP.GE.AND P1, PT, R10, UR13, PT ;  /* 0x0000000d0a007c0c */ /* 0x000fe2000bf26270 */
[----:B------:R-:W-:Y:S01]  /*1e60*/  @!P6 STG.E desc[UR8][R2.64+0x4], R55 ;  /* 0x000004370200e986 */ /* 0x000fe2000c101908 */
[----:B------:R-:W-:Y:S02]  /*1e70*/  @!P5 IADD3 R9, PT, PT, R12, R11, RZ ;  /* 0x0000000b0c09d210 */ /* 0x000fe40007ffe0ff */
[C---:B------:R-:W-:Y:S02]  /*1e80*/  ISETP.GE.OR P6, PT, R0.reuse, UR12, P1 ;  /* 0x0000000c00007c0c */ /* 0x040fe40008fc6670 */
[----:B------:R-:W-:Y:S01]  /*1e90*/  IADD3 R0, PT, PT, R0, 0x3, RZ ;  /* 0x0000000300007810 */ /* 0x000fe20007ffe0ff */
[----:B--2---:R-:W-:-:S04]  /*1ea0*/  @!P5 IMAD.WIDE R4, R9, 0x4, R4 ;  /* 0x000000040904d825 */ /* 0x004fc800078e0204 */
[----:B------:R-:W-:Y:S01]  /*1eb0*/  @!P4 STG.E desc[UR8][R2.64+0x8], R40 ;  /* 0x000008280200c986 */ /* 0x000fe2000c101908 */
[----:B------:R-:W-:Y:S02]  /*1ec0*/  ISETP.GE.OR P4, PT, R13, UR12, P0 ;  /* 0x0000000c0d007c0c */ /* 0x000fe40008786670 */
[----:B------:R-:W-:-:S03]  /*1ed0*/  ISETP.GE.OR P0, PT, R0, UR12, P0 ;  /* 0x0000000c00007c0c */ /* 0x000fc60008706670 */
[----:B------:R0:W-:Y:S01]  /*1ee0*/  @!P6 STG.E desc[UR8][R2.64+0xc], R49 ;  /* 0x00000c310200e986 */ /* 0x0001e2000c101908 */
[----:B-1----:R-:W-:-:S03]  /*1ef0*/  IADD3 R7, P6, PT, R12, R11, RZ ;  /* 0x0000000b0c077210 */ /* 0x002fc60007fde0ff */
[----:B------:R1:W-:Y:S01]  /*1f00*/  @!P5 STG.E desc[UR8][R4.64], R52 ;  /* 0x000000340400d986 */ /* 0x0003e2000c101908 */
[----:B------:R-:W-:Y:S02]  /*1f10*/  ISETP.GE.OR P5, PT, R15, UR12, P3 ;  /* 0x0000000c0f007c0c */ /* 0x000fe40009fa6670 */
[----:B------:R-:W-:Y:S01]  /*1f20*/  LEA.HI.X.SX32 R10, R11, R14, 0x1, P6 ;  /* 0x0000000e0b0a7211 */ /* 0x000fe200030f0eff */
[----:B------:R-:W2:Y:S01]  /*1f30*/  @!P4 LDC.64 R8, c[0x0][0x390] ;  /* 0x0000e400ff08cb82 */ /* 0x000ea20000000a00 */
[----:B------:R-:W-:-:S04]  /*1f40*/  LEA R6, P6, R7, UR4, 0x2 ;  /* 0x0000000407067c11 */ /* 0x000fc8000f8c10ff */
[----:B------:R-:W-:Y:S02]  /*1f50*/  LEA.HI.X R7, R7, UR5, R10, 0x2, P6 ;  /* 0x0000000507077c11 */ /* 0x000fe4000b0f140a */
[----:B------:R-:W-:-:S03]  /*1f60*/  ISETP.GE.OR P6, PT, R15, UR12, P2 ;  /* 0x0000000c0f007c0c */ /* 0x000fc600097c6670 */
[----:B------:R-:W-:Y:S01]  /*1f70*/  @!P5 STG.E desc[UR8][R6.64+0x4], R54 ;  /* 0x000004360600d986 */ /* 0x000fe2000c101908 */
[----:B------:R-:W-:Y:S02]  /*1f80*/  ISETP.GE.OR P5, PT, R15, UR12, P1 ;  /* 0x0000000c0f007c0c */ /* 0x000fe40008fa6670 */
[----:B------:R-:W-:Y:S02]  /*1f90*/  IADD3 R15, PT, PT, R11, UR13, RZ ;  /* 0x0000000d0b0f7c10 */ /* 0x000fe4000fffe0ff */
[----:B------:R-:W3:Y:S02]  /*1fa0*/  @!P0 LDC.64 R10, c[0x0][0x390] ;  /* 0x0000e400ff0a8b82 */ /* 0x000ee40000000a00 */
[----:B0-----:R-:W-:-:S03]  /*1fb0*/  @!P4 IADD3 R3, PT, PT, R12, R15, RZ ;  /* 0x0000000f0c03c210 */ /* 0x001fc60007ffe0ff */
[----:B------:R-:W-:Y:S01]  /*1fc0*/  @!P6 STG.E desc[UR8][R6.64+0x8], R48 ;  /* 0x000008300600e986 */ /* 0x000fe2000c101908 */
[----:B-1----:R-:W-:-:S03]  /*1fd0*/  IADD3 R5, P6, PT, R12, R15, RZ ;  /* 0x0000000f0c057210 */ /* 0x002fc60007fde0ff */
[----:B------:R0:W-:Y:S01]  /*1fe0*/  @!P5 STG.E desc[UR8][R6.64+0xc], R58 ;  /* 0x00000c3a0600d986 */ /* 0x0001e2000c101908 */
[----:B------:R-:W-:Y:S01]  /*1ff0*/  ISETP.GE.OR P5, PT, R13, UR12, P3 ;  /* 0x0000000c0d007c0c */ /* 0x000fe20009fa6670 */
[----:B--2---:R-:W-:Y:S01]  /*2000*/  @!P4 IMAD.WIDE R2, R3, 0x4, R8 ;  /* 0x000000040302c825 */ /* 0x004fe200078e0208 */
[----:B------:R-:W-:Y:S02]  /*2010*/  LEA.HI.X.SX32 R8, R15, R14, 0x1, P6 ;  /* 0x0000000e0f087211 */ /* 0x000fe400030f0eff */
[----:B------:R-:W-:Y:S02]  /*2020*/  LEA R4, P6, R5, UR4, 0x2 ;  /* 0x0000000405047c11 */ /* 0x000fe4000f8c10ff */
[----:B------:R-:W-:Y:S01]  /*2030*/  IADD3 R15, PT, PT, R15, UR13, RZ ;  /* 0x0000000d0f0f7c10 */ /* 0x000fe2000fffe0ff */
[----:B------:R3:W-:Y:S01]  /*2040*/  @!P4 STG.E desc[UR8][R2.64], R38 ;  /* 0x000000260200c986 */ /* 0x0007e2000c101908 */
[----:B------:R-:W-:Y:S02]  /*2050*/  LEA.HI.X R5, R5, UR5, R8, 0x2, P6 ;  /* 0x0000000505057c11 */ /* 0x000fe4000b0f1408 */
[----:B------:R-:W-:-:S02]  /*2060*/  ISETP.GE.OR P4, PT, R13, UR12, P2 ;  /* 0x0000000c0d007c0c */ /* 0x000fc40009786670 */
[----:B------:R-:W-:Y:S01]  /*2070*/  ISETP.GE.OR P6, PT, R13, UR12, P1 ;  /* 0x0000000c0d007c0c */ /* 0x000fe20008fc6670 */
[----:B------:R1:W-:Y:S01]  /*2080*/  @!P5 STG.E desc[UR8][R4.64+0x4], R53 ;  /* 0x000004350400d986 */ /* 0x0003e2000c101908 */
[-C--:B------:R-:W-:Y:S02]  /*2090*/  IADD3 R8, P5, PT, R12, R15.reuse, RZ ;  /* 0x0000000f0c087210 */ /* 0x080fe40007fbe0ff */
[C---:B------:R-:W-:Y:S02]  /*20a0*/  ISETP.GE.OR P3, PT, R0.reuse, UR12, P3 ;  /* 0x0000000c00007c0c */ /* 0x040fe40009f66670 */
[C---:B------:R-:W-:Y:S02]  /*20b0*/  ISETP.GE.OR P2, PT, R0.reuse, UR12, P2 ;  /* 0x0000000c00007c0c */ /* 0x040fe40009746670 */
[----:B------:R-:W-:Y:S02]  /*20c0*/  ISETP.GE.OR P1, PT, R0, UR12, P1 ;  /* 0x0000000c00007c0c */ /* 0x000fe40008f26670 */
[----:B0-----:R-:W-:Y:S01]  /*20d0*/  @!P0 IADD3 R7, PT, PT, R12, R15, RZ ;  /* 0x0000000f0c078210 */ /* 0x001fe20007ffe0ff */
[----:B------:R1:W-:Y:S01]  /*20e0*/  @!P4 STG.E desc[UR8][R4.64+0x8], R50 ;  /* 0x000008320400c986 */ /* 0x0003e2000c101908 */
[----:B------:R-:W-:-:S02]  /*20f0*/  LEA.HI.X.SX32 R15, R15, R14, 0x1, P5 ;  /* 0x0000000e0f0f7211 */ /* 0x000fc400028f0eff */
[C---:B------:R-:W-:Y:S01]  /*2100*/  LEA R6, P5, R8.reuse, UR4, 0x2 ;  /* 0x0000000408067c11 */ /* 0x040fe2000f8a10ff */
[----:B---3--:R-:W-:Y:S01]  /*2110*/  @!P0 IMAD.WIDE R2, R7, 0x4, R10 ;  /* 0x0000000407028825 */ /* 0x008fe200078e020a */
[----:B------:R1:W-:Y:S02]  /*2120*/  @!P6 STG.E desc[UR8][R4.64+0xc], R41 ;  /* 0x00000c290400e986 */ /* 0x0003e4000c101908 */
[----:B------:R-:W-:Y:S02]  /*2130*/  LEA.HI.X R7, R8, UR5, R15, 0x2, P5 ;  /* 0x0000000508077c11 */ /* 0x000fe4000a8f140f */
[----:B------:R1:W-:Y:S04]  /*2140*/  @!P0 STG.E desc[UR8][R2.64], R56 ;  /* 0x0000003802008986 */ /* 0x0003e8000c101908 */
[----:B------:R1:W-:Y:S04]  /*2150*/  @!P3 STG.E desc[UR8][R6.64+0x4], R57 ;  /* 0x000004390600b986 */ /* 0x0003e8000c101908 */
[----:B------:R1:W-:Y:S01]  /*2160*/  @!P2 STG.E desc[UR8][R6.64+0x8], R59 ;  /* 0x0000083b0600a986 */ /* 0x0003e2000c101908 */
[----:B------:R-:W-:Y:S05]  /*2170*/  @P1 EXIT ;  /* 0x000000000000194d */ /* 0x000fea0003800000 */
[----:B------:R-:W-:Y:S01]  /*2180*/  STG.E desc[UR8][R6.64+0xc], R51 ;  /* 0x00000c3306007986 */ /* 0x000fe2000c101908 */
[----:B------:R-:W-:Y:S05]  /*2190*/  EXIT ;  /* 0x000000000000794d */ /* 0x000fea0003800000 */
.L_x_2:
[----:B------:R-:W-:-:S00]  /*21a0*/  BRA `(.L_x_2) ;  /* 0xfffffffc00fc7947 */ /* 0x000fc0000383ffff */
[----:B------:R-:W-:-:S00]  /*21b0*/  NOP ;  /* 0x0000000000007918 */ /* 0x000fc00000000000 */
        /* <DEDUP_REMOVED lines=12> */
.L_x_14:


//--------------------- .text._Z16matmul_coalescedPKfS0_Pfiii --------------------------
	.section	.text._Z16matmul_coalescedPKfS0_Pfiii,"ax",@progbits
	.align	128
        .global         _Z16matmul_coalescedPKfS0_Pfiii
        .type           _Z16matmul_coalescedPKfS0_Pfiii,@function
        .size           _Z16matmul_coalescedPKfS0_Pfiii,(.L_x_15 - _Z16matmul_coalescedPKfS0_Pfiii)
        .other          _Z16matmul_coalescedPKfS0_Pfiii,@"STO_CUDA_ENTRY STV_DEFAULT"
_Z16matmul_coalescedPKfS0_Pfiii:
.text._Z16matmul_coalescedPKfS0_Pfiii:
[----:B------:R-:W-:Y:S01]  /*0000*/  LDC R1, c[0x0][0x37c] ;  /* 0x0000df00ff017b82 */ /* 0x000fe20000000800 */
[----:B------:R-:W0:Y:S01]  /*0010*/  S2R R6, SR_CTAID.Y ;  /* 0x0000000000067919 */ /* 0x000e220000002600 */
[----:B------:R-:W1:Y:S01]  /*0020*/  LDCU UR5, c[0x0][0x3a0] ;  /* 0x00007400ff0577ac */ /* 0x000e620008000800 */
[----:B------:R-:W-:Y:S01]  /*0030*/  HFMA2 R20, -RZ, RZ, 0, 0 ;  /* 0x00000000ff147431 */ /* 0x000fe200000001ff */
[----:B------:R-:W0:Y:S01]  /*0040*/  S2R R0, SR_TID.Y ;  /* 0x0000000000007919 */ /* 0x000e220000002200 */
[----:B------:R-:W2:Y:S01]  /*0050*/  LDCU.64 UR6, c[0x0][0x358] ;  /* 0x00006b00ff0677ac */ /* 0x000ea20008000a00 */
[----:B------:R-:W3:Y:S01]  /*0060*/  S2R R12, SR_CTAID.X ;  /* 0x00000000000c7919 */ /* 0x000ee20000002500 */
[----:B------:R-:W3:Y:S01]  /*0070*/  S2R R15, SR_TID.X ;  /* 0x00000000000f7919 */ /* 0x000ee20000002100 */
[----:B-1----:R-:W-:Y:S01]  /*0080*/  UISETP.GE.AND UP0, UPT, UR5, 0x1, UPT ;  /* 0x000000010500788c */ /* 0x002fe2000bf06270 */
[----:B0-----:R-:W-:Y:S02]  /*0090*/  LEA R6, R6, R0, 0x4 ;  /* 0x0000000006067211 */ /* 0x001fe400078e20ff */
[----:B---3--:R-:W-:-:S06]  /*00a0*/  LEA R7, R12, R15, 0x4 ;  /* 0x0000000f0c077211 */ /* 0x008fcc00078e20ff */
[----:B--2---:R-:W-:Y:S05]  /*00b0*/  BRA.U !UP0, `(.L_x_3) ;  /* 0x00000005086c7547 */ /* 0x004fea000b800000 */
[----:B------:R-:W0:Y:S01]  /*00c0*/  S2R R10, SR_CgaCtaId ;  /* 0x00000000000a7919 */ /* 0x000e220000008800 */
[----:B------:R-:W1:Y:S01]  /*00d0*/  LDCU UR8, c[0x0][0x39c] ;  /* 0x00007380ff0877ac */ /* 0x000e620008000800 */
[----:B------:R-:W2:Y:S01]  /*00e0*/  LDC R8, c[0x0][0x39c] ;  /* 0x0000e700ff087b82 */ /* 0x000ea20000000800 */
[----:B------:R-:W-:Y:S01]  /*00f0*/  MOV R4, 0x400 ;  /* 0x0000040000047802 */ /* 0x000fe20000000f00 */
[----:B------:R-:W-:Y:S01]  /*0100*/  UIADD3 UR4, UPT, UPT, UR5, 0xf, URZ ;  /* 0x0000000f05047890 */ /* 0x000fe2000fffe0ff */
[----:B------:R-:W-:Y:S01]  /*0110*/  MOV R20, RZ ;  /* 0x000000ff00147202 */ /* 0x000fe20000000f00 */
[----:B------:R-:W3:Y:S01]  /*0120*/  LDCU UR10, c[0x0][0x3a0] ;  /* 0x00007400ff0a77ac */ /* 0x000ee20008000800 */
[----:B------:R-:W-:-:S03]  /*0130*/  IADD3 R9, PT, PT, R4, 0x440, RZ ;  /* 0x0000044004097810 */ /* 0x000fc60007ffe0ff */
[----:B------:R-:W4:Y:S01]  /*0140*/  LDC.64 R2, c[0x0][0x380] ;  /* 0x0000e000ff027b82 */ /* 0x000f220000000a00 */
[----:B------:R-:W-:Y:S01]  /*0150*/  USHF.R.U32.HI UR4, URZ, 0x4, UR4 ;  /* 0x00000004ff047899 */ /* 0x000fe20008011604 */
[----:B------:R-:W0:Y:S03]  /*0160*/  LDCU UR9, c[0x0][0x398] ;  /* 0x00007300ff0977ac */ /* 0x000e260008000800 */
[----:B------:R-:W-:Y:S01]  /*0170*/  UIADD3 UR4, UPT, UPT, -UR4, URZ, URZ ;  /* 0x000000ff04047290 */ /* 0x000fe2000fffe1ff */
[----:B-1----:R-:W-:-:S05]  /*0180*/  IMAD R11, R0, UR8, R15 ;  /* 0x00000008000b7c24 */ /* 0x002fca000f8e020f */
[----:B------:R-:W-:Y:S02]  /*0190*/  LEA R11, R12, R11, 0x4 ;  /* 0x0000000b0c0b7211 */ /* 0x000fe400078e20ff */
[C---:B0-----:R-:W-:Y:S02]  /*01a0*/  LEA R5, R10.reuse, R4, 0x18 ;  /* 0x000000040a057211 */ /* 0x041fe400078ec0ff */
[----:B------:R-:W-:Y:S01]  /*01b0*/  LEA R4, R10, R9, 0x18 ;  /* 0x000000090a047211 */ /* 0x000fe200078ec0ff */
[----:B------:R-:W-:Y:S02]  /*01c0*/  IMAD R9, R6, UR5, R15 ;  /* 0x0000000506097c24 */ /* 0x000fe4000f8e020f */
[----:B------:R-:W-:Y:S01]  /*01d0*/  IMAD R10, R0, 0x44, R5 ;  /* 0x00000044000a7824 */ /* 0x000fe200078e0205 */
[----:B------:R-:W-:-:S04]  /*01e0*/  LEA R13, R15, R4, 0x2 ;  /* 0x000000040f0d7211 */ /* 0x000fc800078e10ff */
[----:B------:R-:W-:Y:S01]  /*01f0*/  LEA R14, R15, R10, 0x2 ;  /* 0x0000000a0f0e7211 */ /* 0x000fe200078e10ff */
[----:B---3--:R-:W-:-:S07]  /*0200*/  IMAD R12, R0, 0x44, R13 ;  /* 0x00000044000c7824 */ /* 0x008fce00078e020d */
.L_x_4:
[----:B------:R-:W-:Y:S01]  /*0210*/  ISETP.GE.AND P0, PT, R0, UR10, PT ;  /* 0x0000000a00007c0c */ /* 0x000fe2000bf06270 */
[----:B------:R-:W-:Y:S01]  /*0220*/  HFMA2 R25, -RZ, RZ, 0, 0 ;  /* 0x00000000ff197431 */ /* 0x000fe200000001ff */
[----:B------:R-:W-:Y:S01]  /*0230*/  ISETP.GE.AND P1, PT, R15, UR10, PT ;  /* 0x0000000a0f007c0c */ /* 0x000fe2000bf26270 */
[----:B----4-:R-:W-:Y:S01]  /*0240*/  IMAD.WIDE R4, R9, 0x4, R2 ;  /* 0x0000000409047825 */ /* 0x010fe200078e0202 */
[----:B--2---:R-:W-:Y:S02]  /*0250*/  ISETP.GE.OR P0, PT, R7, R8, P0 ;  /* 0x000000080700720c */ /* 0x004fe40000706670 */
[----:B------:R-:W-:Y:S02]  /*0260*/  ISETP.GE.OR P1, PT, R6, UR9, P1 ;  /* 0x0000000906007c0c */ /* 0x000fe40008f26670 */
[----:B------:R-:W-:-:S09]  /*0270*/  MOV R19, RZ ;  /* 0x000000ff00137202 */ /* 0x000fd20000000f00 */
[----:B------:R-:W0:Y:S02]  /*0280*/  @!P0 LDC.64 R16, c[0x0][0x388] ;  /* 0x0000e200ff108b82 */ /* 0x000e240000000a00 */
[----:B------:R-:W2:Y:S01]  /*0290*/  @!P1 LDG.E R19, desc[UR6][R4.64] ;  /* 0x0000000604139981 */ /* 0x000ea2000c1e1900 */
[----:B0-----:R-:W-:-:S05]  /*02a0*/  @!P0 IMAD.WIDE R16, R11, 0x4, R16 ;  /* 0x000000040b108825 */ /* 0x001fca00078e0210 */
[----:B------:R-:W3:Y:S01]  /*02b0*/  @!P0 LDG.E R25, desc[UR6][R16.64] ;  /* 0x0000000610198981 */ /* 0x000ee2000c1e1900 */
[----:B------:R-:W-:-:S04]  /*02c0*/  UIADD3 UR4, UPT, UPT, UR4, 0x1, URZ ;  /* 0x0000000104047890 */ /* 0x000fc8000fffe0ff */
[----:B------:R-:W-:Y:S01]  /*02d0*/  UISETP.NE.AND UP0, UPT, UR4, URZ, UPT ;  /* 0x000000ff0400728c */ /* 0x000fe2000bf05270 */
[----:B------:R-:W-:Y:S02]  /*02e0*/  IADD3 R0, PT, PT, R0, 0x10, RZ ;  /* 0x0000001000007810 */ /* 0x000fe40007ffe0ff */
[----:B------:R-:W-:Y:S02]  /*02f0*/  IADD3 R9, PT, PT, R9, 0x10, RZ ;  /* 0x0000001009097810 */ /* 0x000fe40007ffe0ff */
[----:B------:R-:W-:Y:S02]  /*0300*/  IADD3 R15, PT, PT, R15, 0x10, RZ ;  /* 0x000000100f0f7810 */ /* 0x000fe40007ffe0ff */
[----:B------:R-:W-:Y:S01]  /*0310*/  LEA R11, R8, R11, 0x4 ;  /* 0x0000000b080b7211 */ /* 0x000fe200078e20ff */
[----:B--2---:R-:W-:Y:S04]  /*0320*/  STS [R14], R19 ;  /* 0x000000130e007388 */ /* 0x004fe80000000800 */
[----:B---3--:R-:W-:Y:S01]  /*0330*/  STS [R12], R25 ;  /* 0x000000190c007388 */ /* 0x008fe20000000800 */
[----:B------:R-:W-:Y:S06]  /*0340*/  BAR.SYNC.DEFER_BLOCKING 0x0 ;  /* 0x0000000000007b1d */ /* 0x000fec0000010000 */
[----:B------:R-:W-:Y:S04]  /*0350*/  LDS R27, [R10] ;  /* 0x000000000a1b7984 */ /* 0x000fe80000000800 */
[----:B------:R-:W0:Y:S04]  /*0360*/  LDS R24, [R13] ;  /* 0x000000000d187984 */ /* 0x000e280000000800 */
[----:B------:R-:W-:Y:S04]  /*0370*/  LDS R28, [R10+0x4] ;  /* 0x000004000a1c7984 */ /* 0x000fe80000000800 */
[----:B------:R-:W1:Y:S04]  /*0380*/  LDS R29, [R13+0x44] ;  /* 0x000044000d1d7984 */ /* 0x000e680000000800 */
[----:B------:R-:W-:Y:S04]  /*0390*/  LDS R26, [R10+0x8] ;  /* 0x000008000a1a7984 */ /* 0x000fe80000000800 */
[----:B------:R-:W2:Y:S04]  /*03a0*/  LDS R23, [R13+0x88] ;  /* 0x000088000d177984 */ /* 0x000ea80000000800 */
[----:B------:R-:W-:Y:S04]  /*03b0*/  LDS R21, [R10+0xc] ;  /* 0x00000c000a157984 */ /* 0x000fe80000000800 */
[----:B------:R-:W3:Y:S04]  /*03c0*/  LDS R22, [R13+0xcc] ;  /* 0x0000cc000d167984 */ /* 0x000ee80000000800 */
[----:B------:R-:W-:Y:S04]  /*03d0*/  LDS R18, [R10+0x10] ;  /* 0x000010000a127984 */ /* 0x000fe80000000800 */
[----:B------:R-:W4:Y:S04]  /*03e0*/  LDS R19, [R13+0x110] ;  /* 0x000110000d137984 */ /* 0x000f280000000800 */
[----:B------:R-:W-:Y:S01]  /*03f0*/  LDS R25, [R13+0x154] ;  /* 0x000154000d197984 */ /* 0x000fe20000000800 */
[----:B0-----:R-:W-:-:S03]  /*0400*/  FFMA R27, R27, R24, R20 ;  /* 0x000000181b1b7223 */ /* 0x001fc60000000014 */
[----:B------:R-:W-:Y:S04]  /*0410*/  LDS R16, [R10+0x18] ;  /* 0x000018000a107984 */ /* 0x000fe80000000800 */
[----:B------:R-:W0:Y:S01]  /*0420*/  LDS R24, [R10+0x14] ;  /* 0x000014000a187984 */ /* 0x000e220000000800 */
[----:B-1----:R-:W-:-:S03]  /*0430*/  FFMA R27, R28, R29, R27 ;  /* 0x0000001d1c1b7223 */ /* 0x002fc6000000001b */
[----:B------:R-:W1:Y:S04]  /*0440*/  LDS R17, [R13+0x198] ;  /* 0x000198000d117984 */ /* 0x000e680000000800 */
[----:B------:R-:W-:Y:S01]  /*0450*/  LDS R4, [R10+0x1c] ;  /* 0x00001c000a047984 */ /* 0x000fe20000000800 */
[----:B--2---:R-:W-:-:S03]  /*0460*/  FFMA R26, R26, R23, R27 ;  /* 0x000000171a1a7223 */ /* 0x004fc6000000001b */
[----:B------:R-:W2:Y:S04]  /*0470*/  LDS R5, [R13+0x1dc] ;  /* 0x0001dc000d057984 */ /* 0x000ea80000000800 */
[----:B------:R-:W-:Y:S01]  /*0480*/  LDS R23, [R13+0x220] ;  /* 0x000220000d177984 */ /* 0x000fe20000000800 */
[----:B---3--:R-:W-:-:S03]  /*0490*/  FFMA R27, R21, R22, R26 ;  /* 0x00000016151b7223 */ /* 0x008fc6000000001a */
[----:B------:R-:W-:Y:S04]  /*04a0*/  LDS R20, [R13+0x264] ;  /* 0x000264000d147984 */ /* 0x000fe80000000800 */
[----:B------:R-:W3:Y:S04]  /*04b0*/  LDS R22, [R10+0x20] ;  /* 0x000020000a167984 */ /* 0x000ee80000000800 */
[----:B------:R-:W5:Y:S01]  /*04c0*/  LDS R21, [R10+0x24] ;  /* 0x000024000a157984 */ /* 0x000f620000000800 */
[----:B----4-:R-:W-:-:S03]  /*04d0*/  FFMA R19, R18, R19, R27 ;  /* 0x0000001312137223 */ /* 0x010fc6000000001b */
[----:B------:R-:W-:Y:S01]  /*04e0*/  LDS R18, [R10+0x28] ;  /* 0x000028000a127984 */ /* 0x000fe20000000800 */
[----:B0-----:R-:W-:-:S03]  /*04f0*/  FFMA R25, R24, R25, R19 ;  /* 0x0000001918197223 */ /* 0x001fc60000000013 */
[----:B------:R-:W0:Y:S01]  /*0500*/  LDS R19, [R13+0x2a8] ;  /* 0x0002a8000d137984 */ /* 0x000e220000000800 */
[----:B-1----:R-:W-:-:S03]  /*0510*/  FFMA R25, R16, R17, R25 ;  /* 0x0000001110197223 */ /* 0x002fc60000000019 */
[----:B------:R-:W-:Y:S04]  /*0520*/  LDS R16, [R10+0x2c] ;  /* 0x00002c000a107984 */ /* 0x000fe80000000800 */
[----:B------:R-:W1:Y:S01]  /*0530*/  LDS R17, [R13+0x2ec] ;  /* 0x0002ec000d117984 */ /* 0x000e620000000800 */
[----:B--2---:R-:W-:-:S03]  /*0540*/  FFMA R25, R4, R5, R25 ;  /* 0x0000000504197223 */ /* 0x004fc60000000019 */
[----:B------:R-:W-:Y:S04]  /*0550*/  LDS R4, [R10+0x30] ;  /* 0x000030000a047984 */ /* 0x000fe80000000800 */
[----:B------:R-:W2:Y:S01]  /*0560*/  LDS R5, [R13+0x330] ;  /* 0x000330000d057984 */ /* 0x000ea20000000800 */
[----:B---3--:R-:W-:-:S03]  /*0570*/  FFMA R24, R22, R23, R25 ;  /* 0x0000001716187223 */ /* 0x008fc60000000019 */
[----:B------:R-:W-:Y:S04]  /*0580*/  LDS R22, [R10+0x34] ;  /* 0x000034000a167984 */ /* 0x000fe80000000800 */
[----:B------:R-:W3:Y:S01]  /*0590*/  LDS R23, [R13+0x374] ;  /* 0x000374000d177984 */ /* 0x000ee20000000800 */
[----:B-----5:R-:W-:-:S03]  /*05a0*/  FFMA R27, R21, R20, R24 ;  /* 0x00000014151b7223 */ /* 0x020fc60000000018 */
[----:B------:R-:W-:Y:S04]  /*05b0*/  LDS R24, [R10+0x38] ;  /* 0x000038000a187984 */ /* 0x000fe80000000800 */
[----:B------:R-:W4:Y:S04]  /*05c0*/  LDS R25, [R13+0x3b8] ;  /* 0x0003b8000d197984 */ /* 0x000f280000000800 */
[----:B------:R-:W-:Y:S04]  /*05d0*/  LDS R20, [R10+0x3c] ;  /* 0x00003c000a147984 */ /* 0x000fe80000000800 */
[----:B------:R-:W5:Y:S01]  /*05e0*/  LDS R21, [R13+0x3fc] ;  /* 0x0003fc000d157984 */ /* 0x000f620000000800 */
[----:B0-----:R-:W-:-:S04]  /*05f0*/  FFMA R19, R18, R19, R27 ;  /* 0x0000001312137223 */ /* 0x001fc8000000001b */
[----:B-1----:R-:W-:-:S04]  /*0600*/  FFMA R17, R16, R17, R19 ;  /* 0x0000001110117223 */ /* 0x002fc80000000013 */
[----:B--2---:R-:W-:-:S04]  /*0610*/  FFMA R5, R4, R5, R17 ;  /* 0x0000000504057223 */ /* 0x004fc80000000011 */
[----:B---3--:R-:W-:-:S04]  /*0620*/  FFMA R5, R22, R23, R5 ;  /* 0x0000001716057223 */ /* 0x008fc80000000005 */
[----:B----4-:R-:W-:-:S04]  /*0630*/  FFMA R5, R24, R25, R5 ;  /* 0x0000001918057223 */ /* 0x010fc80000000005 */
[----:B-----5:R-:W-:Y:S01]  /*0640*/  FFMA R20, R20, R21, R5 ;  /* 0x0000001514147223 */ /* 0x020fe20000000005 */
[----:B------:R-:W-:Y:S06]  /*0650*/  BAR.SYNC.DEFER_BLOCKING 0x0 ;  /* 0x0000000000007b1d */ /* 0x000fec0000010000 */
[----:B------:R-:W-:Y:S05]  /*0660*/  BRA.U UP0, `(.L_x_4) ;  /* 0xfffffff900e87547 */ /* 0x000fea000b83ffff */
.L_x_3:
[----:B------:R-:W0:Y:S02]  /*0670*/  LDCU.64 UR4, c[0x0][0x398] ;  /* 0x00007300ff0477ac */ /* 0x000e240008000a00 */
[----:B0-----:R-:W-:-:S04]  /*0680*/  ISETP.GE.AND P0, PT, R7, UR5, PT ;  /* 0x0000000507007c0c */ /* 0x001fc8000bf06270 */
[----:B------:R-:W-:-:S13]  /*0690*/  ISETP.GE.OR P0, PT, R6, UR4, P0 ;  /* 0x0000000406007c0c */ /* 0x000fda0008706670 */
[----:B------:R-:W-:Y:S05]  /*06a0*/  @P0 EXIT ;  /* 0x000000000000094d */ /* 0x000fea0003800000 */
[----:B------:R-:W0:Y:S01]  /*06b0*/  LDC.64 R2, c[0x0][0x390] ;  /* 0x0000e400ff027b82 */ /* 0x000e220000000a00 */
[----:B------:R-:W-:-:S04]  /*06c0*/  IMAD R7, R6, UR5, R7 ;  /* 0x0000000506077c24 */ /* 0x000fc8000f8e0207 */
[----:B0-----:R-:W-:-:S05]  /*06d0*/  IMAD.WIDE R2, R7, 0x4, R2 ;  /* 0x0000000407027825 */ /* 0x001fca00078e0202 */
[----:B------:R-:W-:Y:S01]  /*06e0*/  STG.E desc[UR6][R2.64], R20 ;  /* 0x0000001402007986 */ /* 0x000fe2000c101906 */
[----:B------:R-:W-:Y:S05]  /*06f0*/  EXIT ;  /* 0x000000000000794d */ /* 0x000fea0003800000 */
.L_x_5:
        /* <DEDUP_REMOVED lines=16> */
.L_x_15:


//--------------------- .text._Z16matmul_optimizedPKfS0_Pfiii --------------------------
	.section	.text._Z16matmul_optimizedPKfS0_Pfiii,"ax",@progbits
	.align	128
        .global         _Z16matmul_optimizedPKfS0_Pfiii
        .type           _Z16matmul_optimizedPKfS0_Pfiii,@function
        .size           _Z16matmul_optimizedPKfS0_Pfiii,(.L_x_16 - _Z16matmul_optimizedPKfS0_Pfiii)
        .other          _Z16matmul_optimizedPKfS0_Pfiii,@"STO_CUDA_ENTRY STV_DEFAULT"
_Z16matmul_optimizedPKfS0_Pfiii:
.text._Z16matmul_optimizedPKfS0_Pfiii:
[----:B------:R-:W-:Y:S01]  /*0000*/  LDC R1, c[0x0][0x37c] ;  /* 0x0000df00ff017b82 */ /* 0x000fe20000000800 */
[----:B------:R-:W0:Y:S01]  /*0010*/  S2R R0, SR_TID.Y ;  /* 0x0000000000007919 */ /* 0x000e220000002200 */
[----:B------:R-:W1:Y:S06]  /*0020*/  LDCU UR10, c[0x0][0x3a0] ;  /* 0x00007400ff0a77ac */ /* 0x000e6c0008000800 */
[----:B------:R-:W0:Y:S01]  /*0030*/  LDC R2, c[0x0][0x364] ;  /* 0x0000d900ff027b82 */ /* 0x000e220000000800 */
[----:B------:R-:W-:Y:S01]  /*0040*/  HFMA2 R21, -RZ, RZ, 0, 0 ;  /* 0x00000000ff157431 */ /* 0x000fe200000001ff */
[----:B------:R-:W2:Y:S01]  /*0050*/  S2R R13, SR_TID.X ;  /* 0x00000000000d7919 */ /* 0x000ea20000002100 */
[----:B------:R-:W3:Y:S05]  /*0060*/  LDCU.64 UR8, c[0x0][0x358] ;  /* 0x00006b00ff0877ac */ /* 0x000eea0008000a00 */
[----:B------:R-:W0:Y:S08]  /*0070*/  S2UR UR4, SR_CTAID.Y ;  /* 0x00000000000479c3 */ /* 0x000e300000002600 */
[----:B------:R-:W2:Y:S01]  /*0080*/  S2UR UR5, SR_CTAID.X ;  /* 0x00000000000579c3 */ /* 0x000ea20000002500 */
[----:B-1----:R-:W-:-:S07]  /*0090*/  UISETP.GE.AND UP0, UPT, UR10, 0x1, UPT ;  /* 0x000000010a00788c */ /* 0x002fce000bf06270 */
[----:B------:R-:W2:Y:S01]  /*00a0*/  LDC R3, c[0x0][0x360] ;  /* 0x0000d800ff037b82 */ /* 0x000ea20000000800 */
[----:B0-----:R-:W-:Y:S02]  /*00b0*/  IMAD R2, R2, UR4, R0 ;  /* 0x0000000402027c24 */ /* 0x001fe4000f8e0200 */
[----:B--2---:R-:W-:Y:S01]  /*00c0*/  IMAD R3, R3, UR5, R13 ;  /* 0x0000000503037c24 */ /* 0x004fe2000f8e020d */
[----:B---3--:R-:W-:Y:S06]  /*00d0*/  BRA.U !UP0, `(.L_x_6) ;  /* 0x0000000508387547 */ /* 0x008fec000b800000 */
[----:B------:R-:W0:Y:S01]  /*00e0*/  S2UR UR7, SR_CgaCtaId ;  /* 0x00000000000779c3 */ /* 0x000e220000008800 */
[----:B------:R-:W1:Y:S01]  /*00f0*/  LDCU UR11, c[0x0][0x39c] ;  /* 0x00007380ff0b77ac */ /* 0x000e620008000800 */
[----:B------:R-:W-:Y:S01]  /*0100*/  MOV R21, RZ ;  /* 0x000000ff00157202 */ /* 0x000fe20000000f00 */
[----:B------:R-:W-:Y:S01]  /*0110*/  IMAD R14, R2, UR10, R13 ;  /* 0x0000000a020e7c24 */ /* 0x000fe2000f8e020d */
[----:B------:R-:W-:Y:S01]  /*0120*/  UMOV UR5, 0x400 ;  /* 0x0000040000057882 */ /* 0x000fe20000000000 */
[----:B------:R-:W-:-:S03]  /*0130*/  UIADD3 UR4, UPT, UPT, UR10, 0xf, URZ ;  /* 0x0000000f0a047890 */ /* 0x000fc6000fffe0ff */
[----:B------:R-:W2:Y:S01]  /*0140*/  LDC R12, c[0x0][0x39c] ;  /* 0x0000e700ff0c7b82 */ /* 0x000ea20000000800 */
[----:B------:R-:W-:Y:S02]  /*0150*/  UIADD3 UR6, UPT, UPT, UR5, 0x400, URZ ;  /* 0x0000040005067890 */ /* 0x000fe4000fffe0ff */
[----:B------:R-:W-:Y:S01]  /*0160*/  USHF.R.U32.HI UR4, URZ, 0x4, UR4 ;  /* 0x00000004ff047899 */ /* 0x000fe20008011604 */
[----:B------:R-:W3:Y:S01]  /*0170*/  LDCU UR13, c[0x0][0x3a0] ;  /* 0x00007400ff0d77ac */ /* 0x000ee20008000800 */
[----:B------:R-:W4:Y:S01]  /*0180*/  LDCU UR12, c[0x0][0x398] ;  /* 0x00007300ff0c77ac */ /* 0x000f220008000800 */
[----:B-1----:R-:W-:Y:S01]  /*0190*/  IMAD R19, R0, UR11, R3 ;  /* 0x0000000b00137c24 */ /* 0x002fe2000f8e0203 */
[----:B------:R-:W-:Y:S02]  /*01a0*/  UIADD3 UR4, UPT, UPT, -UR4, URZ, URZ ;  /* 0x000000ff04047290 */ /* 0x000fe4000fffe1ff */
[----:B0-----:R-:W-:Y:S02]  /*01b0*/  ULEA UR5, UR7, UR5, 0x18 ;  /* 0x0000000507057291 */ /* 0x001fe4000f8ec0ff */
[----:B------:R-:W-:-:S04]  /*01c0*/  ULEA UR6, UR7, UR6, 0x18 ;  /* 0x0000000607067291 */ /* 0x000fc8000f8ec0ff */
[C---:B------:R-:W-:Y:S02]  /*01d0*/  LEA R16, R0.reuse, UR5, 0x6 ;  /* 0x0000000500107c11 */ /* 0x040fe4000f8e30ff */
[C---:B------:R-:W-:Y:S02]  /*01e0*/  LEA R15, R13.reuse, UR6, 0x2 ;  /* 0x000000060d0f7c11 */ /* 0x040fe4000f8e10ff */
[----:B------:R-:W-:Y:S02]  /*01f0*/  LEA R18, R13, R16, 0x2 ;  /* 0x000000100d127211 */ /* 0x000fe400078e10ff */
[----:B---34-:R-:W-:-:S07]  /*0200*/  LEA R17, R0, R15, 0x6 ;  /* 0x0000000f00117211 */ /* 0x018fce00078e30ff */
.L_x_7:
[----:B------:R-:W-:Y:S01]  /*0210*/  ISETP.GE.U32.AND P1, PT, R13, UR13, PT ;  /* 0x0000000d0d007c0c */ /* 0x000fe2000bf26070 */
[----:B------:R-:W-:Y:S01]  /*0220*/  HFMA2 R22, -RZ, RZ, 0, 0 ;  /* 0x00000000ff167431 */ /* 0x000fe200000001ff */
[----:B------:R-:W-:Y:S02]  /*0230*/  ISETP.GE.U32.AND P0, PT, R0, UR13, PT ;  /* 0x0000000d00007c0c */ /* 0x000fe4000bf06070 */
[----:B------:R-:W-:Y:S02]  /*0240*/  ISETP.GE.OR P1, PT, R2, UR12, P1 ;  /* 0x0000000c02007c0c */ /* 0x000fe40008f26670 */
[----:B--2---:R-:W-:Y:S02]  /*0250*/  ISETP.GE.OR P0, PT, R3, R12, P0 ;  /* 0x0000000c0300720c */ /* 0x004fe40000706670 */
[----:B------:R-:W-:-:S09]  /*0260*/  MOV R29, RZ ;  /* 0x000000ff001d7202 */ /* 0x000fd20000000f00 */
[----:B------:R-:W0:Y:S08]  /*0270*/  @!P1 LDC.64 R6, c[0x0][0x380] ;  /* 0x0000e000ff069b82 */ /* 0x000e300000000a00 */
[----:B------:R-:W1:Y:S01]  /*0280*/  @!P0 LDC.64 R4, c[0x0][0x388] ;  /* 0x0000e200ff048b82 */ /* 0x000e620000000a00 */
[----:B0-----:R-:W-:-:S05]  /*0290*/  @!P1 IMAD.WIDE.U32 R6, R14, 0x4, R6 ;  /* 0x000000040e069825 */ /* 0x001fca00078e0006 */
[----:B------:R-:W2:Y:S01]  /*02a0*/  @!P1 LDG.E R29, desc[UR8][R6.64] ;  /* 0x00000008061d9981 */ /* 0x000ea2000c1e1900 */
[----:B-1----:R-:W-:-:S05]  /*02b0*/  @!P0 IMAD.WIDE.U32 R24, R19, 0x4, R4 ;  /* 0x0000000413188825 */ /* 0x002fca00078e0004 */
        /* <DEDUP_REMOVED lines=11> */
[----:B------:R-:W0:Y:S04]  /*0370*/  LDS.128 R8, [R16] ;  /* 0x0000000010087984 */ /* 0x000e280000000c00 */
[----:B------:R-:W1:Y:S04]  /*0380*/  LDS R29, [R15+0x40] ;  /* 0x000040000f1d7984 */ /* 0x000e680000000800 */
[----:B------:R-:W2:Y:S04]  /*0390*/  LDS R27, [R15+0x80] ;  /* 0x000080000f1b7984 */ /* 0x000ea80000000800 */
[----:B------:R-:W3:Y:S04]  /*03a0*/  LDS R26, [R15+0xc0] ;  /* 0x0000c0000f1a7984 */ /* 0x000ee80000000800 */
[----:B------:R-:W-:Y:S04]  /*03b0*/  LDS R23, [R15+0x100] ;  /* 0x000100000f177984 */ /* 0x000fe80000000800 */
[----:B------:R-:W4:Y:S04]  /*03c0*/  LDS.128 R4, [R16+0x10] ;  /* 0x0000100010047984 */ /* 0x000f280000000c00 */
[----:B------:R-:W5:Y:S04]  /*03d0*/  LDS R20, [R15+0x140] ;  /* 0x000140000f147984 */ /* 0x000f680000000800 */
[----:B------:R-:W5:Y:S04]  /*03e0*/  LDS R25, [R15+0x180] ;  /* 0x000180000f197984 */ /* 0x000f680000000800 */
[----:B------:R-:W5:Y:S04]  /*03f0*/  LDS R22, [R15+0x1c0] ;  /* 0x0001c0000f167984 */ /* 0x000f680000000800 */
[----:B------:R-:W-:Y:S01]  /*0400*/  LDS R24, [R15+0x240] ;  /* 0x000240000f187984 */ /* 0x000fe20000000800 */
[----:B0-----:R-:W-:-:S03]  /*0410*/  FFMA R8, R8, R28, R21 ;  /* 0x0000001c08087223 */ /* 0x001fc60000000015 */
[----:B------:R-:W-:Y:S01]  /*0420*/  LDS R21, [R15+0x200] ;  /* 0x000200000f157984 */ /* 0x000fe20000000800 */
[----:B-1----:R-:W-:-:S04]  /*0430*/  FFMA R8, R29, R9, R8 ;  /* 0x000000091d087223 */ /* 0x002fc80000000008 */
[----:B--2---:R-:W-:-:S04]  /*0440*/  FFMA R27, R27, R10, R8 ;  /* 0x0000000a1b1b7223 */ /* 0x004fc80000000008 */
[----:B---3--:R-:W-:Y:S02]  /*0450*/  FFMA R27, R26, R11, R27 ;  /* 0x0000000b1a1b7223 */ /* 0x008fe4000000001b */
[----:B------:R-:W0:Y:S02]  /*0460*/  LDS.128 R8, [R16+0x20] ;  /* 0x0000200010087984 */ /* 0x000e240000000c00 */
[----:B----4-:R-:W-:-:S04]  /*0470*/  FFMA R23, R4, R23, R27 ;  /* 0x0000001704177223 */ /* 0x010fc8000000001b */
[----:B-----5:R-:W-:Y:S02]  /*0480*/  FFMA R20, R20, R5, R23 ;  /* 0x0000000514147223 */ /* 0x020fe40000000017 */
[----:B------:R-:W1:Y:S02]  /*0490*/  LDS R23, [R15+0x280] ;  /* 0x000280000f177984 */ /* 0x000e640000000800 */
[----:B------:R-:W-:Y:S02]  /*04a0*/  FFMA R25, R25, R6, R20 ;  /* 0x0000000619197223 */ /* 0x000fe40000000014 */
[----:B------:R-:W2:Y:S02]  /*04b0*/  LDS R20, [R15+0x2c0] ;  /* 0x0002c0000f147984 */ /* 0x000ea40000000800 */
[----:B------:R-:W-:Y:S02]  /*04c0*/  FFMA R27, R22, R7, R25 ;  /* 0x00000007161b7223 */ /* 0x000fe40000000019 */
[----:B------:R-:W-:Y:S04]  /*04d0*/  LDS R25, [R15+0x300] ;  /* 0x000300000f197984 */ /* 0x000fe80000000800 */
[----:B------:R-:W3:Y:S04]  /*04e0*/  LDS.128 R4, [R16+0x30] ;  /* 0x0000300010047984 */ /* 0x000ee80000000c00 */
[----:B------:R-:W4:Y:S01]  /*04f0*/  LDS R22, [R15+0x340] ;  /* 0x000340000f167984 */ /* 0x000f220000000800 */
[----:B0-----:R-:W-:-:S03]  /*0500*/  FFMA R27, R8, R21, R27 ;  /* 0x00000015081b7223 */ /* 0x001fc6000000001b */
[----:B------:R-:W0:Y:S04]  /*0510*/  LDS R21, [R15+0x380] ;  /* 0x000380000f157984 */ /* 0x000e280000000800 */
[----:B------:R-:W5:Y:S01]  /*0520*/  LDS R8, [R15+0x3c0] ;  /* 0x0003c0000f087984 */ /* 0x000f620000000800 */
[----:B------:R-:W-:-:S04]  /*0530*/  FFMA R24, R24, R9, R27 ;  /* 0x0000000918187223 */ /* 0x000fc8000000001b */
[----:B-1----:R-:W-:-:S04]  /*0540*/  FFMA R23, R23, R10, R24 ;  /* 0x0000000a17177223 */ /* 0x002fc80000000018 */
[----:B--2---:R-:W-:-:S04]  /*0550*/  FFMA R11, R20, R11, R23 ;  /* 0x0000000b140b7223 */ /* 0x004fc80000000017 */
[----:B---3--:R-:W-:-:S04]  /*0560*/  FFMA R11, R4, R25, R11 ;  /* 0x00000019040b7223 */ /* 0x008fc8000000000b */
[----:B----4-:R-:W-:-:S04]  /*0570*/  FFMA R22, R22, R5, R11 ;  /* 0x0000000516167223 */ /* 0x010fc8000000000b */
[----:B0-----:R-:W-:-:S04]  /*0580*/  FFMA R21, R21, R6, R22 ;  /* 0x0000000615157223 */ /* 0x001fc80000000016 */
[----:B-----5:R-:W-:Y:S01]  /*0590*/  FFMA R21, R8, R7, R21 ;  /* 0x0000000708157223 */ /* 0x020fe20000000015 */
[----:B------:R-:W-:Y:S06]  /*05a0*/  BAR.SYNC.DEFER_BLOCKING 0x0 ;  /* 0x0000000000007b1d */ /* 0x000fec0000010000 */
[----:B------:R-:W-:Y:S05]  /*05b0*/  BRA.U UP0, `(.L_x_7) ;  /* 0xfffffffd00147547 */ /* 0x000fea000b83ffff */
.L_x_6:
        /* <DEDUP_REMOVED lines=9> */
.L_x_8:
        /* <DEDUP_REMOVED lines=11> */
.L_x_16:


//--------------------- .text._Z12matmul_naivePKfS0_Pfiii --------------------------
	.section	.text._Z12matmul_naivePKfS0_Pfiii,"ax",@progbits
	.align	128
        .global         _Z12matmul_naivePKfS0_Pfiii
        .type           _Z12matmul_naivePKfS0_Pfiii,@function
        .size           _Z12matmul_naivePKfS0_Pfiii,(.L_x_17 - _Z12matmul_naivePKfS0_Pfiii)
        .other          _Z12matmul_naivePKfS0_Pfiii,@"STO_CUDA_ENTRY STV_DEFAULT"
_Z12matmul_naivePKfS0_Pfiii:
.text._Z12matmul_naivePKfS0_Pfiii:
[----:B------:R-:W-:Y:S01]  /*0000*/  LDC R1, c[0x0][0x37c] ;  /* 0x0000df00ff017b82 */ /* 0x000fe20000000800 */
[----:B------:R-:W0:Y:S07]  /*0010*/  S2R R5, SR_TID.X ;  /* 0x0000000000057919 */ /* 0x000e2e0000002100 */
[----:B------:R-:W1:Y:S01]  /*0020*/  LDC R19, c[0x0][0x364] ;  /* 0x0000d900ff137b82 */ /* 0x000e620000000800 */
[----:B------:R-:W1:Y:S07]  /*0030*/  S2R R4, SR_TID.Y ;  /* 0x0000000000047919 */ /* 0x000e6e0000002200 */
[----:B------:R-:W0:Y:S08]  /*0040*/  S2UR UR5, SR_CTAID.X ;  /* 0x00000000000579c3 */ /* 0x000e300000002500 */
[----:B------:R-:W0:Y:S08]  /*0050*/  LDC R0, c[0x0][0x360] ;  /* 0x0000d800ff007b82 */ /* 0x000e300000000800 */
[----:B------:R-:W1:Y:S08]  /*0060*/  S2UR UR4, SR_CTAID.Y ;  /* 0x00000000000479c3 */ /* 0x000e700000002600 */
[----:B------:R-:W2:Y:S01]  /*0070*/  LDC.64 R2, c[0x0][0x398] ;  /* 0x0000e600ff027b82 */ /* 0x000ea20000000a00 */
[----:B0-----:R-:W-:-:S02]  /*0080*/  IMAD R0, R0, UR5, R5 ;  /* 0x0000000500007c24 */ /* 0x001fc4000f8e0205 */
[----:B-1----:R-:W-:-:S03]  /*0090*/  IMAD R19, R19, UR4, R4 ;  /* 0x0000000413137c24 */ /* 0x002fc6000f8e0204 */
[----:B--2---:R-:W-:-:S04]  /*00a0*/  ISETP.GE.AND P0, PT, R0, R3, PT ;  /* 0x000000030000720c */ /* 0x004fc80003f06270 */
[----:B------:R-:W-:-:S13]  /*00b0*/  ISETP.GE.OR P0, PT, R19, R2, P0 ;  /* 0x000000021300720c */ /* 0x000fda0000706670 */
[----:B------:R-:W-:Y:S05]  /*00c0*/  @P0 EXIT ;  /* 0x000000000000094d */ /* 0x000fea0003800000 */
[----:B------:R-:W0:Y:S01]  /*00d0*/  LDC R2, c[0x0][0x3a0] ;  /* 0x0000e800ff027b82 */ /* 0x000e220000000800 */
[----:B------:R-:W1:Y:S01]  /*00e0*/  LDCU.64 UR4, c[0x0][0x358] ;  /* 0x00006b00ff0477ac */ /* 0x000e620008000a00 */
[----:B------:R-:W-:Y:S01]  /*00f0*/  HFMA2 R24, -RZ, RZ, 0, 0 ;  /* 0x00000000ff187431 */ /* 0x000fe200000001ff */
[----:B0-----:R-:W-:-:S13]  /*0100*/  ISETP.GE.AND P0, PT, R2, 0x1, PT ;  /* 0x000000010200780c */ /* 0x001fda0003f06270 */
[----:B-1----:R-:W-:Y:S05]  /*0110*/  @!P0 BRA `(.L_x_9) ;  /* 0x0000000400e08947 */ /* 0x002fea0003800000 */
[C---:B------:R-:W-:Y:S01]  /*0120*/  ISETP.GE.U32.AND P1, PT, R2.reuse, 0x8, PT ;  /* 0x000000080200780c */ /* 0x040fe20003f26070 */
[----:B------:R-:W-:Y:S01]  /*0130*/  IMAD R20, R19, R2, RZ ;  /* 0x0000000213147224 */ /* 0x000fe200078e02ff */
[----:B------:R-:W-:Y:S02]  /*0140*/  LOP3.LUT R27, R2, 0x7, RZ, 0xc0, !PT ;  /* 0x00000007021b7812 */ /* 0x000fe400078ec0ff */
[----:B------:R-:W-:Y:S02]  /*0150*/  MOV R24, RZ ;  /* 0x000000ff00187202 */ /* 0x000fe40000000f00 */
[----:B------:R-:W-:Y:S02]  /*0160*/  ISETP.NE.AND P0, PT, R27, RZ, PT ;  /* 0x000000ff1b00720c */ /* 0x000fe40003f05270 */
[----:B------:R-:W-:-:S05]  /*0170*/  MOV R21, RZ ;  /* 0x000000ff00157202 */ /* 0x000fca0000000f00 */
[----:B------:R-:W-:Y:S06]  /*0180*/  @!P1 BRA `(.L_x_10) ;  /* 0x0000000000c49947 */ /* 0x000fec0003800000 */
[----:B------:R-:W0:Y:S01]  /*0190*/  LDC.64 R4, c[0x0][0x380] ;  /* 0x0000e000ff047b82 */ /* 0x000e220000000a00 */
[----:B------:R-:W-:Y:S02]  /*01a0*/  LOP3.LUT R21, R2, 0x7ffffff8, RZ, 0xc0, !PT ;  /* 0x7ffffff802157812 */ /* 0x000fe400078ec0ff */
[----:B------:R-:W-:Y:S02]  /*01b0*/  MOV R24, RZ ;  /* 0x000000ff00187202 */ /* 0x000fe40000000f00 */
[----:B------:R-:W-:Y:S02]  /*01c0*/  MOV R18, R0 ;  /* 0x0000000000127202 */ /* 0x000fe40000000f00 */
[----:B------:R-:W-:Y:S01]  /*01d0*/  IADD3 R22, PT, PT, -R21, RZ, RZ ;  /* 0x000000ff15167210 */ /* 0x000fe20007ffe1ff */
[----:B0-----:R-:W-:-:S03]  /*01e0*/  IMAD.WIDE.U32 R4, R20, 0x4, R4 ;  /* 0x0000000414047825 */ /* 0x001fc600078e0004 */
[----:B------:R-:W-:-:S04]  /*01f0*/  IADD3 R6, P1, PT, R4, 0x10, RZ ;  /* 0x0000001004067810 */ /* 0x000fc80007f3e0ff */
[----:B------:R-:W-:-:S09]  /*0200*/  IADD3.X R7, PT, PT, RZ, R5, RZ, P1, !PT ;  /* 0x00000005ff077210 */ /* 0x000fd20000ffe4ff */
.L_x_11:
[----:B------:R-:W0:Y:S01]  /*0210*/  LDC.64 R16, c[0x0][0x388] ;  /* 0x0000e200ff107b82 */ /* 0x000e220000000a00 */
[----:B------:R-:W-:Y:S02]  /*0220*/  MOV R4, R6 ;  /* 0x0000000600047202 */ /* 0x000fe40000000f00 */
[----:B------:R-:W-:-:S05]  /*0230*/  MOV R5, R7 ;  /* 0x0000000700057202 */ /* 0x000fca0000000f00 */
[----:B------:R-:W2:Y:S04]  /*0240*/  LDG.E R25, desc[UR4][R4.64+-0x10] ;  /* 0xfffff00404197981 */ /* 0x000ea8000c1e1900 */
[----:B------:R-:W3:Y:S04]  /*0250*/  LDG.E R23, desc[UR4][R4.64+-0xc] ;  /* 0xfffff40404177981 */ /* 0x000ee8000c1e1900 */
[----:B------:R-:W4:Y:S04]  /*0260*/  LDG.E R29, desc[UR4][R4.64+-0x8] ;  /* 0xfffff804041d7981 */ /* 0x000f28000c1e1900 */
[----:B------:R-:W5:Y:S01]  /*0270*/  LDG.E R28, desc[UR4][R4.64+-0x4] ;  /* 0xfffffc04041c7981 */ /* 0x000f62000c1e1900 */
[----:B0-----:R-:W-:-:S05]  /*0280*/  IMAD.WIDE R16, R18, 0x4, R16 ;  /* 0x0000000412107825 */ /* 0x001fca00078e0210 */
[----:B------:R0:W2:Y:S01]  /*0290*/  LDG.E R26, desc[UR4][R16.64] ;  /* 0x00000004101a7981 */ /* 0x0000a2000c1e1900 */
[----:B------:R-:W-:-:S04]  /*02a0*/  IMAD.WIDE R14, R3, 0x4, R16 ;  /* 0x00000004030e7825 */ /* 0x000fc800078e0210 */
[C---:B------:R-:W-:Y:S02]  /*02b0*/  IMAD.WIDE R6, R3.reuse, 0x4, R14 ;  /* 0x0000000403067825 */ /* 0x040fe400078e020e */
[----:B------:R-:W3:Y:S02]  /*02c0*/  LDG.E R14, desc[UR4][R14.64] ;  /* 0x000000040e0e7981 */ /* 0x000ee4000c1e1900 */
[C---:B------:R-:W-:Y:S02]  /*02d0*/  IMAD.WIDE R10, R3.reuse, 0x4, R6 ;  /* 0x00000004030a7825 */ /* 0x040fe400078e0206 */
[----:B------:R-:W4:Y:S02]  /*02e0*/  LDG.E R6, desc[UR4][R6.64] ;  /* 0x0000000406067981 */ /* 0x000f24000c1e1900 */
[C---:B------:R-:W-:Y:S02]  /*02f0*/  IMAD.WIDE R8, R3.reuse, 0x4, R10 ;  /* 0x0000000403087825 */ /* 0x040fe400078e020a */
[----:B------:R-:W5:Y:S02]  /*0300*/  LDG.E R10, desc[UR4][R10.64] ;  /* 0x000000040a0a7981 */ /* 0x000f64000c1e1900 */
[----:B------:R-:W-:-:S02]  /*0310*/  IMAD.WIDE R12, R3, 0x4, R8 ;  /* 0x00000004030c7825 */ /* 0x000fc400078e0208 */
[----:B------:R-:W5:Y:S04]  /*0320*/  LDG.E R7, desc[UR4][R4.64] ;  /* 0x0000000404077981 */ /* 0x000f68000c1e1900 */
[----:B------:R-:W5:Y:S01]  /*0330*/  LDG.E R8, desc[UR4][R8.64] ;  /* 0x0000000408087981 */ /* 0x000f62000c1e1900 */
[----:B0-----:R-:W-:-:S03]  /*0340*/  IMAD.WIDE R16, R3, 0x4, R12 ;  /* 0x0000000403107825 */ /* 0x001fc600078e020c */
[----:B------:R-:W5:Y:S04]  /*0350*/  LDG.E R12, desc[UR4][R12.64] ;  /* 0x000000040c0c7981 */ /* 0x000f68000c1e1900 */
[----:B------:R-:W5:Y:S04]  /*0360*/  LDG.E R15, desc[UR4][R16.64] ;  /* 0x00000004100f7981 */ /* 0x000f68000c1e1900 */
[----:B------:R-:W5:Y:S04]  /*0370*/  LDG.E R9, desc[UR4][R4.64+0x4] ;  /* 0x0000040404097981 */ /* 0x000f68000c1e1900 */
[----:B------:R-:W5:Y:S01]  /*0380*/  LDG.E R11, desc[UR4][R4.64+0xc] ;  /* 0x00000c04040b7981 */ /* 0x000f62000c1e1900 */
[----:B--2---:R-:W-:Y:S01]  /*0390*/  FFMA R26, R25, R26, R24 ;  /* 0x0000001a191a7223 */ /* 0x004fe20000000018 */
[----:B------:R-:W-:-:S02]  /*03a0*/  IMAD.WIDE R24, R3, 0x4, R16 ;  /* 0x0000000403187825 */ /* 0x000fc400078e0210 */
[----:B------:R-:W2:Y:S04]  /*03b0*/  LDG.E R16, desc[UR4][R4.64+0x8] ;  /* 0x0000080404107981 */ /* 0x000ea8000c1e1900 */
[----:B------:R-:W2:Y:S01]  /*03c0*/  LDG.E R24, desc[UR4][R24.64] ;  /* 0x0000000418187981 */ /* 0x000ea2000c1e1900 */
[----:B---3--:R-:W-:Y:S01]  /*03d0*/  FFMA R14, R23, R14, R26 ;  /* 0x0000000e170e7223 */ /* 0x008fe2000000001a */
[----:B------:R-:W-:-:S03]  /*03e0*/  IADD3 R22, PT, PT, R22, 0x8, RZ ;  /* 0x0000000816167810 */ /* 0x000fc60007ffe0ff */
[----:B----4-:R-:W-:Y:S01]  /*03f0*/  FFMA R29, R29, R6, R14 ;  /* 0x000000061d1d7223 */ /* 0x010fe2000000000e */
[----:B------:R-:W-:-:S03]  /*0400*/  ISETP.NE.AND P1, PT, R22, RZ, PT ;  /* 0x000000ff1600720c */ /* 0x000fc60003f25270 */
[----:B-----5:R-:W-:Y:S01]  /*0410*/  FFMA R10, R28, R10, R29 ;  /* 0x0000000a1c0a7223 */ /* 0x020fe2000000001d */
[----:B------:R-:W-:-:S03]  /*0420*/  IADD3 R6, P2, PT, R4, 0x20, RZ ;  /* 0x0000002004067810 */ /* 0x000fc60007f5e0ff */
[----:B------:R-:W-:Y:S01]  /*0430*/  FFMA R8, R7, R8, R10 ;  /* 0x0000000807087223 */ /* 0x000fe2000000000a */
[----:B------:R-:W-:Y:S02]  /*0440*/  IADD3.X R7, PT, PT, RZ, R5, RZ, P2, !PT ;  /* 0x00000005ff077210 */ /* 0x000fe400017fe4ff */
[----:B------:R-:W-:Y:S01]  /*0450*/  LEA R18, R3, R18, 0x3 ;  /* 0x0000001203127211 */ /* 0x000fe200078e18ff */
[----:B------:R-:W-:-:S04]  /*0460*/  FFMA R9, R9, R12, R8 ;  /* 0x0000000c09097223 */ /* 0x000fc80000000008 */
[----:B--2---:R-:W-:-:S04]  /*0470*/  FFMA R16, R16, R15, R9 ;  /* 0x0000000f10107223 */ /* 0x004fc80000000009 */
[----:B------:R-:W-:Y:S01]  /*0480*/  FFMA R24, R11, R24, R16 ;  /* 0x000000180b187223 */ /* 0x000fe20000000010 */
[----:B------:R-:W-:Y:S06]  /*0490*/  @P1 BRA `(.L_x_11) ;  /* 0xfffffffc005c1947 */ /* 0x000fec000383ffff */
.L_x_10:
[----:B------:R-:W-:Y:S05]  /*04a0*/  @!P0 BRA `(.L_x_9) ;  /* 0x0000000000fc8947 */ /* 0x000fea0003800000 */
[----:B------:R-:W-:Y:S02]  /*04b0*/  ISETP.GE.U32.AND P1, PT, R27, 0x4, PT ;  /* 0x000000041b00780c */ /* 0x000fe40003f26070 */
[----:B------:R-:W-:-:S04]  /*04c0*/  LOP3.LUT R16, R2, 0x3, RZ, 0xc0, !PT ;  /* 0x0000000302107812 */ /* 0x000fc800078ec0ff */
[----:B------:R-:W-:-:S07]  /*04d0*/  ISETP.NE.AND P0, PT, R16, RZ, PT ;  /* 0x000000ff1000720c */ /* 0x000fce0003f05270 */
[----:B------:R-:W-:Y:S06]  /*04e0*/  @!P1 BRA `(.L_x_12) ;  /* 0x00000000006c9947 */ /* 0x000fec0003800000 */
[----:B------:R-:W0:Y:S01]  /*04f0*/  LDC.64 R6, c[0x0][0x388] ;  /* 0x0000e200ff067b82 */ /* 0x000e220000000a00 */
[----:B------:R-:W1:Y:S01]  /*0500*/  LDCU.64 UR6, c[0x0][0x380] ;  /* 0x00007000ff0677ac */ /* 0x000e620008000a00 */
[----:B------:R-:W-:Y:S01]  /*0510*/  IMAD R9, R21, R3, R0 ;  /* 0x0000000315097224 */ /* 0x000fe200078e0200 */
[CC--:B------:R-:W-:Y:S02]  /*0520*/  IADD3 R5, PT, PT, R20.reuse, R21.reuse, RZ ;  /* 0x0000001514057210 */ /* 0x0c0fe40007ffe0ff */
[----:B------:R-:W-:-:S03]  /*0530*/  IADD3 R10, P1, PT, R20, R21, RZ ;  /* 0x00000015140a7210 */ /* 0x000fc60007f3e0ff */
[----:B------:R-:W2:Y:S01]  /*0540*/  LDC.64 R14, c[0x0][0x380] ;  /* 0x0000e000ff0e7b82 */ /* 0x000ea20000000a00 */
[----:B0-----:R-:W-:-:S04]  /*0550*/  IMAD.WIDE R6, R9, 0x4, R6 ;  /* 0x0000000409067825 */ /* 0x001fc800078e0206 */
[----:B------:R-:W-:Y:S02]  /*0560*/  IMAD.WIDE R8, R3, 0x4, R6 ;  /* 0x0000000403087825 */ /* 0x000fe400078e0206 */
[----:B------:R-:W3:Y:S02]  /*0570*/  LDG.E R6, desc[UR4][R6.64] ;  /* 0x0000000406067981 */ /* 0x000ee4000c1e1900 */
[----:B--2---:R-:W-:Y:S01]  /*0580*/  IMAD.WIDE.U32 R14, R5, 0x4, R14 ;  /* 0x00000004050e7825 */ /* 0x004fe200078e000e */
[----:B------:R-:W-:Y:S02]  /*0590*/  IADD3.X R5, PT, PT, RZ, RZ, RZ, P1, !PT ;  /* 0x000000ffff057210 */ /* 0x000fe40000ffe4ff */
[----:B-1----:R-:W-:-:S03]  /*05a0*/  LEA R4, P1, R10, UR6, 0x2 ;  /* 0x000000060a047c11 */ /* 0x002fc6000f8210ff */
[----:B------:R-:W3:Y:S01]  /*05b0*/  LDG.E R15, desc[UR4][R14.64] ;  /* 0x000000040e0f7981 */ /* 0x000ee2000c1e1900 */
[----:B------:R-:W-:Y:S01]  /*05c0*/  LEA.HI.X R5, R10, UR7, R5, 0x2, P1 ;  /* 0x000000070a057c11 */ /* 0x000fe200088f1405 */
[C---:B------:R-:W-:Y:S02]  /*05d0*/  IMAD.WIDE R10, R3.reuse, 0x4, R8 ;  /* 0x00000004030a7825 */ /* 0x040fe400078e0208 */
[----:B------:R-:W2:Y:S04]  /*05e0*/  LDG.E R8, desc[UR4][R8.64] ;  /* 0x0000000408087981 */ /* 0x000ea8000c1e1900 */
[----:B------:R-:W2:Y:S01]  /*05f0*/  LDG.E R17, desc[UR4][R4.64+0x4] ;  /* 0x0000040404117981 */ /* 0x000ea2000c1e1900 */
[----:B------:R-:W-:-:S03]  /*0600*/  IMAD.WIDE R12, R3, 0x4, R10 ;  /* 0x00000004030c7825 */ /* 0x000fc600078e020a */
[----:B------:R-:W4:Y:S04]  /*0610*/  LDG.E R22, desc[UR4][R10.64] ;  /* 0x000000040a167981 */ /* 0x000f28000c1e1900 */
[----:B------:R-:W4:Y:S04]  /*0620*/  LDG.E R18, desc[UR4][R4.64+0x8] ;  /* 0x0000080404127981 */ /* 0x000f28000c1e1900 */
[----:B------:R-:W5:Y:S04]  /*0630*/  LDG.E R26, desc[UR4][R4.64+0xc] ;  /* 0x00000c04041a7981 */ /* 0x000f68000c1e1900 */
[----:B------:R-:W5:Y:S01]  /*0640*/  LDG.E R12, desc[UR4][R12.64] ;  /* 0x000000040c0c7981 */ /* 0x000f62000c1e1900 */
[----:B------:R-:W-:Y:S01]  /*0650*/  IADD3 R21, PT, PT, R21, 0x4, RZ ;  /* 0x0000000415157810 */ /* 0x000fe20007ffe0ff */
[----:B---3--:R-:W-:-:S04]  /*0660*/  FFMA R24, R15, R6, R24 ;  /* 0x000000060f187223 */ /* 0x008fc80000000018 */
[----:B--2---:R-:W-:-:S04]  /*0670*/  FFMA R17, R17, R8, R24 ;  /* 0x0000000811117223 */ /* 0x004fc80000000018 */
[----:B----4-:R-:W-:-:S04]  /*0680*/  FFMA R17, R18, R22, R17 ;  /* 0x0000001612117223 */ /* 0x010fc80000000011 */
[----:B-----5:R-:W-:-:S07]  /*0690*/  FFMA R24, R26, R12, R17 ;  /* 0x0000000c1a187223 */ /* 0x020fce0000000011 */
.L_x_12:
[----:B------:R-:W-:Y:S05]  /*06a0*/  @!P0 BRA `(.L_x_9) ;  /* 0x00000000007c8947 */ /* 0x000fea0003800000 */
[----:B------:R-:W-:Y:S01]  /*06b0*/  ISETP.NE.AND P1, PT, R16, 0x1, PT ;  /* 0x000000011000780c */ /* 0x000fe20003f25270 */
[----:B------:R-:W0:Y:S01]  /*06c0*/  LDC.64 R12, c[0x0][0x380] ;  /* 0x0000e000ff0c7b82 */ /* 0x000e220000000a00 */
[----:B------:R-:W-:-:S04]  /*06d0*/  LOP3.LUT R2, R2, 0x1, RZ, 0xc0, !PT ;  /* 0x0000000102027812 */ /* 0x000fc800078ec0ff */
[----:B------:R-:W-:-:S03]  /*06e0*/  ISETP.NE.U32.AND P0, PT, R2, 0x1, PT ;  /* 0x000000010200780c */ /* 0x000fc60003f05070 */
[----:B------:R-:W1:Y:S04]  /*06f0*/  LDC.64 R10, c[0x0][0x388] ;  /* 0x0000e200ff0a7b82 */ /* 0x000e680000000a00 */
[CC--:B------:R-:W-:Y:S02]  /*0700*/  @P1 IADD3 R15, PT, PT, R20.reuse, R21.reuse, RZ ;  /* 0x00000015140f1210 */ /* 0x0c0fe40007ffe0ff */
[----:B------:R-:W-:Y:S02]  /*0710*/  @P1 IADD3 R2, P2, PT, R20, R21, RZ ;  /* 0x0000001514021210 */ /* 0x000fe40007f5e0ff */
[----:B------:R-:W2:Y:S02]  /*0720*/  @P1 LDC.64 R4, c[0x0][0x380] ;  /* 0x0000e000ff041b82 */ /* 0x000ea40000000a00 */
[----:B------:R-:W-:-:S06]  /*0730*/  @P1 IADD3.X R14, PT, PT, RZ, RZ, RZ, P2, !PT ;  /* 0x000000ffff0e1210 */ /* 0x000fcc00017fe4ff */
[----:B------:R-:W3:Y:S01]  /*0740*/  LDC.64 R6, c[0x0][0x380] ;  /* 0x0000e000ff067b82 */ /* 0x000ee20000000a00 */
[----:B0-----:R-:W-:-:S04]  /*0750*/  @P1 IMAD.WIDE.U32 R12, R15, 0x4, R12 ;  /* 0x000000040f0c1825 */ /* 0x001fc800078e000c */
[C---:B------:R-:W-:Y:S01]  /*0760*/  @P1 IMAD R15, R21.reuse, R3, R0 ;  /* 0x00000003150f1224 */ /* 0x040fe200078e0200 */
[----:B------:R-:W-:Y:S01]  /*0770*/  @P1 IADD3 R21, PT, PT, R21, 0x2, RZ ;  /* 0x0000000215151810 */ /* 0x000fe20007ffe0ff */
[----:B------:R-:W4:Y:S01]  /*0780*/  @P1 LDG.E R13, desc[UR4][R12.64] ;  /* 0x000000040c0d1981 */ /* 0x000f22000c1e1900 */
[----:B------:R-:W0:Y:S01]  /*0790*/  LDC.64 R8, c[0x0][0x388] ;  /* 0x0000e200ff087b82 */ /* 0x000e220000000a00 */
[----:B-1----:R-:W-:Y:S01]  /*07a0*/  @P1 IMAD.WIDE R10, R15, 0x4, R10 ;  /* 0x000000040f0a1825 */ /* 0x002fe200078e020a */
[----:B------:R-:W-:Y:S02]  /*07b0*/  @!P0 IADD3 R17, PT, PT, R20, R21, RZ ;  /* 0x0000001514118210 */ /* 0x000fe40007ffe0ff */
[----:B--2---:R-:W-:Y:S01]  /*07c0*/  @P1 LEA R4, P2, R2, R4, 0x2 ;  /* 0x0000000402041211 */ /* 0x004fe200078410ff */
[----:B------:R-:W-:-:S03]  /*07d0*/  @!P0 IMAD R21, R21, R3, R0 ;  /* 0x0000000315158224 */ /* 0x000fc600078e0200 */
[----:B------:R-:W-:Y:S01]  /*07e0*/  @P1 LEA.HI.X R5, R2, R5, R14, 0x2, P2 ;  /* 0x0000000502051211 */ /* 0x000fe200010f140e */
[----:B------:R-:W-:Y:S01]  /*07f0*/  @P1 IMAD.WIDE R14, R3, 0x4, R10 ;  /* 0x00000004030e1825 */ /* 0x000fe200078e020a */
[----:B------:R-:W4:Y:S03]  /*0800*/  @P1 LDG.E R2, desc[UR4][R10.64] ;  /* 0x000000040a021981 */ /* 0x000f26000c1e1900 */
[----:B---3--:R-:W-:Y:S01]  /*0810*/  @!P0 IMAD.WIDE.U32 R6, R17, 0x4, R6 ;  /* 0x0000000411068825 */ /* 0x008fe200078e0006 */
[----:B------:R-:W2:Y:S04]  /*0820*/  @P1 LDG.E R5, desc[UR4][R4.64+0x4] ;  /* 0x0000040404051981 */ /* 0x000ea8000c1e1900 */
[----:B------:R-:W2:Y:S01]  /*0830*/  @P1 LDG.E R14, desc[UR4][R14.64] ;  /* 0x000000040e0e1981 */ /* 0x000ea2000c1e1900 */
[----:B0-----:R-:W-:-:S03]  /*0840*/  @!P0 IMAD.WIDE R8, R21, 0x4, R8 ;  /* 0x0000000415088825 */ /* 0x001fc600078e0208 */
[----:B------:R-:W3:Y:S04]  /*0850*/  @!P0 LDG.E R7, desc[UR4][R6.64] ;  /* 0x0000000406078981 */ /* 0x000ee8000c1e1900 */
[----:B------:R-:W3:Y:S01]  /*0860*/  @!P0 LDG.E R8, desc[UR4][R8.64] ;  /* 0x0000000408088981 */ /* 0x000ee2000c1e1900 */
[----:B----4-:R-:W-:-:S04]  /*0870*/  @P1 FFMA R2, R13, R2, R24 ;  /* 0x000000020d021223 */ /* 0x010fc80000000018 */
[----:B--2---:R-:W-:-:S04]  /*0880*/  @P1 FFMA R24, R5, R14, R2 ;  /* 0x0000000e05181223 */ /* 0x004fc80000000002 */
[----:B---3--:R-:W-:-:S07]  /*0890*/  @!P0 FFMA R24, R7, R8, R24 ;  /* 0x0000000807188223 */ /* 0x008fce0000000018 */
.L_x_9:
[----:B------:R-:W0:Y:S01]  /*08a0*/  LDC.64 R4, c[0x0][0x390] ;  /* 0x0000e400ff047b82 */ /* 0x000e220000000a00 */
[----:B------:R-:W-:-:S04]  /*08b0*/  IMAD R3, R19, R3, R0 ;  /* 0x0000000313037224 */ /* 0x000fc800078e0200 */
[----:B0-----:R-:W-:-:S05]  /*08c0*/  IMAD.WIDE R2, R3, 0x4, R4 ;  /* 0x0000000403027825 */ /* 0x001fca00078e0204 */
[----:B------:R-:W-:Y:S01]  /*08d0*/  STG.E desc[UR4][R2.64], R24 ;  /* 0x0000001802007986 */ /* 0x000fe2000c101904 */
[----:B------:R-:W-:Y:S05]  /*08e0*/  EXIT ;  /* 0x000000000000794d */ /* 0x000fea0003800000 */
.L_x_13:
        /* <DEDUP_REMOVED lines=9> */
.L_x_17:


//--------------------- .nv.shared._Z11matmul_fastPKfS0_Pfiii --------------------------
	.section	.nv.shared._Z11matmul_fastPKfS0_Pfiii,"aw",@nobits
	.sectionflags	@""
	.align	4
.nv.shared._Z11matmul_fastPKfS0_Pfiii:
	.zero		9344


//--------------------- .nv.shared.reserved.0     --------------------------
	.section	.nv.shared.reserved.0,"aw",@nobits
	.weak		__nv_reservedSMEM_offset_0_alias
	.size		__nv_reservedSMEM_offset_0_alias, 0, 64
	.other		__nv_reservedSMEM_offset_0_alias,@"STO_CUDA_RESERVED_SHARED STV_DEFAULT"
__nv_reservedSMEM_offset_0_alias:
	.zero		0
	.zero		64


//--------------------- .nv.shared._Z16matmul_coalescedPKfS0_Pfiii --------------------------
	.section	.nv.shared._Z16matmul_coalescedPKfS0_Pfiii,"aw",@nobits
	.sectionflags	@""
	.align	4
.nv.shared._Z16matmul_coalescedPKfS0_Pfiii:
	.zero		3200


//--------------------- .nv.shared._Z16matmul_optimizedPKfS0_Pfiii --------------------------
	.section	.nv.shared._Z16matmul_optimizedPKfS0_Pfiii,"aw",@nobits
	.sectionflags	@""
	.align	4
.nv.shared._Z16matmul_optimizedPKfS0_Pfiii:
	.zero		3072


//--------------------- .nv.constant0._Z11matmul_fastPKfS0_Pfiii --------------------------
	.section	.nv.constant0._Z11matmul_fastPKfS0_Pfiii,"a",@progbits
	.sectionflags	@""
	.align	4
.nv.constant0._Z11matmul_fastPKfS0_Pfiii:
	.zero		932


//--------------------- .nv.constant0._Z16matmul_coalescedPKfS0_Pfiii --------------------------
	.section	.nv.constant0._Z16matmul_coalescedPKfS0_Pfiii,"a",@progbits
	.sectionflags	@""
	.align	4
.nv.constant0._Z16matmul_coalescedPKfS0_Pfiii:
	.zero		932


//--------------------- .nv.constant0._Z16matmul_optimizedPKfS0_Pfiii --------------------------
	.section	.nv.constant0._Z16matmul_optimizedPKfS0_Pfiii,"a",@progbits
	.sectionflags	@""
	.align	4
.nv.constant0._Z16matmul_optimizedPKfS0_Pfiii:
	.zero		932


//--------------------- .nv.constant0._Z12matmul_naivePKfS0_Pfiii --------------------------
	.section	.nv.constant0._Z12matmul_naivePKfS0_Pfiii,"a",@progbits
	.sectionflags	@""
	.align	4
.nv.constant0._Z12matmul_naivePKfS0_Pfiii:
	.zero		932


//--------------------- SYMBOLS --------------------------

	.type		.nv.reservedSmem.offset0,@object
	.size		.nv.reservedSmem.offset0,0x4
	.type		.nv.reservedSmem.cap,@object
	.size		.nv.reservedSmem.cap,0x4
